//
// Generated by NVIDIA NVVM Compiler
//
// Compiler Build ID: CL-36424714
// Cuda compilation tools, release 13.0, V13.0.88
// Based on NVVM 20.0.0
//

.version 9.0
.target sm_100
.address_size 64

	// .globl	_Z23histogram256DSMEMKernelPjS_j
// _ZZ23histogram256DSMEMKernelPjS_jE6s_Hist has been demoted
// _ZZ23mergeHistogram256KernelPjS_jE4data has been demoted

.visible .entry _Z23histogram256DSMEMKernelPjS_j(
	.param .u64 .ptr .align 1 _Z23histogram256DSMEMKernelPjS_j_param_0,
	.param .u64 .ptr .align 1 _Z23histogram256DSMEMKernelPjS_j_param_1,
	.param .u32 _Z23histogram256DSMEMKernelPjS_j_param_2
)
.explicitcluster
.reqnctapercluster 8, 1, 1
{
	.reg .pred 	%p<6>;
	.reg .b32 	%r<143>;
	.reg .b64 	%rd<38>;
	// demoted variable
	.shared .align 4 .b8 _ZZ23histogram256DSMEMKernelPjS_jE6s_Hist[6144];
	ld.param.u64 	%rd14, [_Z23histogram256DSMEMKernelPjS_j_param_0];
	ld.param.u64 	%rd15, [_Z23histogram256DSMEMKernelPjS_j_param_1];
	ld.param.u32 	%r14, [_Z23histogram256DSMEMKernelPjS_j_param_2];
	mov.u32 	%r142, %tid.x;
	shl.b32 	%r15, %r142, 2;
	mov.u32 	%r16, _ZZ23histogram256DSMEMKernelPjS_jE6s_Hist;
	add.s32 	%r17, %r16, %r15;
	mov.b32 	%r18, 0;
	st.shared.u32 	[%r17], %r18;
	st.shared.u32 	[%r17+768], %r18;
	st.shared.u32 	[%r17+1536], %r18;
	st.shared.u32 	[%r17+2304], %r18;
	st.shared.u32 	[%r17+3072], %r18;
	st.shared.u32 	[%r17+3840], %r18;
	st.shared.u32 	[%r17+4608], %r18;
	st.shared.u32 	[%r17+5376], %r18;
	barrier.sync 	0;
	mov.u32 	%r2, %ctaid.x;
	mov.u32 	%r3, %ntid.x;
	mad.lo.s32 	%r140, %r2, %r3, %r142;
	setp.ge.u32 	%p1, %r140, %r14;
	@%p1 bra 	$L__BB0_3;
	shl.b32 	%r19, %r142, 5;
	and.b32  	%r20, %r19, 31744;
	add.s32 	%r5, %r16, %r20;
	mov.u32 	%r22, %nctaid.x;
	mul.lo.s32 	%r6, %r3, %r22;
	cvta.to.global.u64 	%rd1, %rd15;
$L__BB0_2:
	mul.wide.u32 	%rd16, %r140, 4;
	add.s64 	%rd17, %rd1, %rd16;
	ld.global.u32 	%r23, [%rd17];
	shl.b32 	%r24, %r23, 2;
	and.b32  	%r25, %r24, 1020;
	add.s32 	%r26, %r5, %r25;
	atom.shared.add.u32 	%r27, [%r26], 1;
	shr.u32 	%r28, %r23, 6;
	and.b32  	%r29, %r28, 1020;
	add.s32 	%r30, %r5, %r29;
	atom.shared.add.u32 	%r31, [%r30], 1;
	shr.u32 	%r32, %r23, 14;
	and.b32  	%r33, %r32, 1020;
	add.s32 	%r34, %r5, %r33;
	atom.shared.add.u32 	%r35, [%r34], 1;
	shr.u32 	%r36, %r23, 22;
	and.b32  	%r37, %r36, 1020;
	add.s32 	%r38, %r5, %r37;
	atom.shared.add.u32 	%r39, [%r38], 1;
	add.s32 	%r140, %r140, %r6;
	setp.lt.u32 	%p2, %r140, %r14;
	@%p2 bra 	$L__BB0_2;
$L__BB0_3:
	barrier.sync 	0;
	mov.u32 	%r40, %cluster_ctarank;
	setp.ne.s32 	%p3, %r40, 0;
	@%p3 bra 	$L__BB0_7;
	barrier.cluster.arrive;
	barrier.cluster.wait;
	setp.gt.u32 	%p4, %r142, 255;
	@%p4 bra 	$L__BB0_7;
	shl.b32 	%r41, %r2, 5;
	and.b32  	%r42, %r41, -256;
	cvt.u64.u32 	%rd18, %r16;
	cvta.shared.u64 	%rd19, %rd18;
	mapa.u64	%rd2, %rd19, 7;
	mapa.u64	%rd20, %rd19, 0;
	mapa.u64	%rd21, %rd19, 1;
	mapa.u64	%rd22, %rd19, 2;
	mapa.u64	%rd23, %rd19, 3;
	mapa.u64	%rd24, %rd19, 4;
	mapa.u64	%rd25, %rd19, 5;
	mapa.u64	%rd26, %rd19, 6;
	add.s32 	%r141, %r142, %r42;
	add.s64 	%rd3, %rd20, 3072;
	mul.wide.u32 	%rd37, %r142, 4;
	add.s64 	%rd5, %rd21, 3072;
	add.s64 	%rd6, %rd22, 3072;
	add.s64 	%rd7, %rd23, 3072;
	add.s64 	%rd8, %rd24, 3072;
	add.s64 	%rd9, %rd25, 3072;
	add.s64 	%rd10, %rd26, 5120;
	cvta.to.global.u64 	%rd11, %rd14;
$L__BB0_6:
	add.s64 	%rd27, %rd3, %rd37;
	ld.u32 	%r44, [%rd27+-3072];
	ld.u32 	%r45, [%rd27+-2048];
	add.s32 	%r46, %r45, %r44;
	ld.u32 	%r47, [%rd27+-1024];
	add.s32 	%r48, %r47, %r46;
	ld.u32 	%r49, [%rd27];
	add.s32 	%r50, %r49, %r48;
	ld.u32 	%r51, [%rd27+1024];
	add.s32 	%r52, %r51, %r50;
	ld.u32 	%r53, [%rd27+2048];
	add.s32 	%r54, %r53, %r52;
	add.s64 	%rd28, %rd5, %rd37;
	ld.u32 	%r55, [%rd28+-3072];
	add.s32 	%r56, %r55, %r54;
	ld.u32 	%r57, [%rd28+-2048];
	add.s32 	%r58, %r57, %r56;
	ld.u32 	%r59, [%rd28+-1024];
	add.s32 	%r60, %r59, %r58;
	ld.u32 	%r61, [%rd28];
	add.s32 	%r62, %r61, %r60;
	ld.u32 	%r63, [%rd28+1024];
	add.s32 	%r64, %r63, %r62;
	ld.u32 	%r65, [%rd28+2048];
	add.s32 	%r66, %r65, %r64;
	add.s64 	%rd29, %rd6, %rd37;
	ld.u32 	%r67, [%rd29+-3072];
	add.s32 	%r68, %r67, %r66;
	ld.u32 	%r69, [%rd29+-2048];
	add.s32 	%r70, %r69, %r68;
	ld.u32 	%r71, [%rd29+-1024];
	add.s32 	%r72, %r71, %r70;
	ld.u32 	%r73, [%rd29];
	add.s32 	%r74, %r73, %r72;
	ld.u32 	%r75, [%rd29+1024];
	add.s32 	%r76, %r75, %r74;
	ld.u32 	%r77, [%rd29+2048];
	add.s32 	%r78, %r77, %r76;
	add.s64 	%rd30, %rd7, %rd37;
	ld.u32 	%r79, [%rd30+-3072];
	add.s32 	%r80, %r79, %r78;
	ld.u32 	%r81, [%rd30+-2048];
	add.s32 	%r82, %r81, %r80;
	ld.u32 	%r83, [%rd30+-1024];
	add.s32 	%r84, %r83, %r82;
	ld.u32 	%r85, [%rd30];
	add.s32 	%r86, %r85, %r84;
	ld.u32 	%r87, [%rd30+1024];
	add.s32 	%r88, %r87, %r86;
	ld.u32 	%r89, [%rd30+2048];
	add.s32 	%r90, %r89, %r88;
	add.s64 	%rd31, %rd8, %rd37;
	ld.u32 	%r91, [%rd31+-3072];
	add.s32 	%r92, %r91, %r90;
	ld.u32 	%r93, [%rd31+-2048];
	add.s32 	%r94, %r93, %r92;
	ld.u32 	%r95, [%rd31+-1024];
	add.s32 	%r96, %r95, %r94;
	ld.u32 	%r97, [%rd31];
	add.s32 	%r98, %r97, %r96;
	ld.u32 	%r99, [%rd31+1024];
	add.s32 	%r100, %r99, %r98;
	ld.u32 	%r101, [%rd31+2048];
	add.s32 	%r102, %r101, %r100;
	add.s64 	%rd32, %rd9, %rd37;
	ld.u32 	%r103, [%rd32+-3072];
	add.s32 	%r104, %r103, %r102;
	ld.u32 	%r105, [%rd32+-2048];
	add.s32 	%r106, %r105, %r104;
	ld.u32 	%r107, [%rd32+-1024];
	add.s32 	%r108, %r107, %r106;
	ld.u32 	%r109, [%rd32];
	add.s32 	%r110, %r109, %r108;
	ld.u32 	%r111, [%rd32+1024];
	add.s32 	%r112, %r111, %r110;
	ld.u32 	%r113, [%rd32+2048];
	add.s32 	%r114, %r113, %r112;
	add.s64 	%rd33, %rd10, %rd37;
	ld.u32 	%r115, [%rd33+-5120];
	add.s32 	%r116, %r115, %r114;
	ld.u32 	%r117, [%rd33+-4096];
	add.s32 	%r118, %r117, %r116;
	ld.u32 	%r119, [%rd33+-3072];
	add.s32 	%r120, %r119, %r118;
	ld.u32 	%r121, [%rd33+-2048];
	add.s32 	%r122, %r121, %r120;
	ld.u32 	%r123, [%rd33+-1024];
	add.s32 	%r124, %r123, %r122;
	ld.u32 	%r125, [%rd33];
	add.s32 	%r126, %r125, %r124;
	add.s64 	%rd34, %rd2, %rd37;
	ld.u32 	%r127, [%rd34];
	add.s32 	%r128, %r127, %r126;
	ld.u32 	%r129, [%rd34+1024];
	add.s32 	%r130, %r129, %r128;
	ld.u32 	%r131, [%rd34+2048];
	add.s32 	%r132, %r131, %r130;
	ld.u32 	%r133, [%rd34+3072];
	add.s32 	%r134, %r133, %r132;
	ld.u32 	%r135, [%rd34+4096];
	add.s32 	%r136, %r135, %r134;
	ld.u32 	%r137, [%rd34+5120];
	add.s32 	%r138, %r137, %r136;
	mul.wide.u32 	%rd35, %r141, 4;
	add.s64 	%rd36, %rd11, %rd35;
	atom.global.add.u32 	%r139, [%rd36], %r138;
	add.s32 	%r12, %r142, 192;
	add.s32 	%r141, %r141, 192;
	add.s64 	%rd37, %rd37, 768;
	setp.lt.u32 	%p5, %r142, 64;
	mov.u32 	%r142, %r12;
	@%p5 bra 	$L__BB0_6;
$L__BB0_7:
	barrier.cluster.arrive;
	barrier.cluster.wait;
	ret;

}
	// .globl	_Z23mergeHistogram256KernelPjS_j
.visible .entry _Z23mergeHistogram256KernelPjS_j(
	.param .u64 .ptr .align 1 _Z23mergeHistogram256KernelPjS_j_param_0,
	.param .u64 .ptr .align 1 _Z23mergeHistogram256KernelPjS_j_param_1,
	.param .u32 _Z23mergeHistogram256KernelPjS_j_param_2
)
{
	.reg .pred 	%p<18>;
	.reg .b32 	%r<182>;
	.reg .b64 	%rd<65>;
	// demoted variable
	.shared .align 4 .b8 _ZZ23mergeHistogram256KernelPjS_jE4data[1024];
	ld.param.u64 	%rd2, [_Z23mergeHistogram256KernelPjS_j_param_0];
	ld.param.u64 	%rd3, [_Z23mergeHistogram256KernelPjS_j_param_1];
	ld.param.u32 	%r40, [_Z23mergeHistogram256KernelPjS_j_param_2];
	cvta.to.global.u64 	%rd1, %rd3;
	mov.u32 	%r1, %tid.x;
	setp.ge.u32 	%p1, %r1, %r40;
	mov.b32 	%r181, 0;
	@%p1 bra 	$L__BB1_13;
	mov.u32 	%r2, %ctaid.x;
	not.b32 	%r44, %r1;
	add.s32 	%r45, %r40, %r44;
	shr.u32 	%r46, %r45, 8;
	add.s32 	%r3, %r46, 1;
	and.b32  	%r4, %r3, 15;
	setp.lt.u32 	%p2, %r45, 3840;
	mov.b32 	%r181, 0;
	mov.u32 	%r170, %r1;
	@%p2 bra 	$L__BB1_4;
	shl.b32 	%r48, %r1, 8;
	add.s32 	%r49, %r2, %r48;
	add.s32 	%r166, %r49, 524288;
	and.b32  	%r50, %r3, 33554416;
	neg.s32 	%r165, %r50;
	mov.b32 	%r181, 0;
	mov.u32 	%r170, %r1;
$L__BB1_3:
	.pragma "nounroll";
	add.s32 	%r51, %r166, -524288;
	mul.wide.u32 	%rd4, %r51, 4;
	add.s64 	%rd5, %rd1, %rd4;
	ld.global.u32 	%r52, [%rd5];
	add.s32 	%r53, %r52, %r181;
	add.s32 	%r54, %r166, -458752;
	mul.wide.u32 	%rd6, %r54, 4;
	add.s64 	%rd7, %rd1, %rd6;
	ld.global.u32 	%r55, [%rd7];
	add.s32 	%r56, %r55, %r53;
	add.s32 	%r57, %r166, -393216;
	mul.wide.u32 	%rd8, %r57, 4;
	add.s64 	%rd9, %rd1, %rd8;
	ld.global.u32 	%r58, [%rd9];
	add.s32 	%r59, %r58, %r56;
	add.s32 	%r60, %r166, -327680;
	mul.wide.u32 	%rd10, %r60, 4;
	add.s64 	%rd11, %rd1, %rd10;
	ld.global.u32 	%r61, [%rd11];
	add.s32 	%r62, %r61, %r59;
	add.s32 	%r63, %r166, -262144;
	mul.wide.u32 	%rd12, %r63, 4;
	add.s64 	%rd13, %rd1, %rd12;
	ld.global.u32 	%r64, [%rd13];
	add.s32 	%r65, %r64, %r62;
	add.s32 	%r66, %r166, -196608;
	mul.wide.u32 	%rd14, %r66, 4;
	add.s64 	%rd15, %rd1, %rd14;
	ld.global.u32 	%r67, [%rd15];
	add.s32 	%r68, %r67, %r65;
	add.s32 	%r69, %r166, -131072;
	mul.wide.u32 	%rd16, %r69, 4;
	add.s64 	%rd17, %rd1, %rd16;
	ld.global.u32 	%r70, [%rd17];
	add.s32 	%r71, %r70, %r68;
	add.s32 	%r72, %r166, -65536;
	mul.wide.u32 	%rd18, %r72, 4;
	add.s64 	%rd19, %rd1, %rd18;
	ld.global.u32 	%r73, [%rd19];
	add.s32 	%r74, %r73, %r71;
	add.s32 	%r75, %r166, 458752;
	mul.wide.u32 	%rd20, %r166, 4;
	add.s64 	%rd21, %rd1, %rd20;
	ld.global.u32 	%r76, [%rd21];
	add.s32 	%r77, %r76, %r74;
	add.s32 	%r78, %r166, 65536;
	mul.wide.u32 	%rd22, %r78, 4;
	add.s64 	%rd23, %rd1, %rd22;
	ld.global.u32 	%r79, [%rd23];
	add.s32 	%r80, %r79, %r77;
	add.s32 	%r81, %r166, 131072;
	mul.wide.u32 	%rd24, %r81, 4;
	add.s64 	%rd25, %rd1, %rd24;
	ld.global.u32 	%r82, [%rd25];
	add.s32 	%r83, %r82, %r80;
	add.s32 	%r84, %r166, 196608;
	mul.wide.u32 	%rd26, %r84, 4;
	add.s64 	%rd27, %rd1, %rd26;
	ld.global.u32 	%r85, [%rd27];
	add.s32 	%r86, %r85, %r83;
	add.s32 	%r87, %r166, 262144;
	mul.wide.u32 	%rd28, %r87, 4;
	add.s64 	%rd29, %rd1, %rd28;
	ld.global.u32 	%r88, [%rd29];
	add.s32 	%r89, %r88, %r86;
	add.s32 	%r90, %r166, 327680;
	mul.wide.u32 	%rd30, %r90, 4;
	add.s64 	%rd31, %rd1, %rd30;
	ld.global.u32 	%r91, [%rd31];
	add.s32 	%r92, %r91, %r89;
	add.s32 	%r93, %r166, 393216;
	mul.wide.u32 	%rd32, %r93, 4;
	add.s64 	%rd33, %rd1, %rd32;
	ld.global.u32 	%r94, [%rd33];
	add.s32 	%r95, %r94, %r92;
	mul.wide.u32 	%rd34, %r75, 4;
	add.s64 	%rd35, %rd1, %rd34;
	ld.global.u32 	%r96, [%rd35];
	add.s32 	%r181, %r96, %r95;
	add.s32 	%r170, %r170, 4096;
	add.s32 	%r166, %r166, 1048576;
	add.s32 	%r165, %r165, 16;
	setp.ne.s32 	%p3, %r165, 0;
	@%p3 bra 	$L__BB1_3;
$L__BB1_4:
	setp.eq.s32 	%p4, %r4, 0;
	@%p4 bra 	$L__BB1_13;
	and.b32  	%r18, %r3, 7;
	setp.lt.u32 	%p5, %r4, 8;
	@%p5 bra 	$L__BB1_7;
	shl.b32 	%r98, %r170, 8;
	add.s32 	%r99, %r98, %r2;
	mul.wide.u32 	%rd36, %r99, 4;
	add.s64 	%rd37, %rd1, %rd36;
	ld.global.u32 	%r100, [%rd37];
	add.s32 	%r101, %r100, %r181;
	add.s32 	%r102, %r99, 65536;
	mul.wide.u32 	%rd38, %r102, 4;
	add.s64 	%rd39, %rd1, %rd38;
	ld.global.u32 	%r103, [%rd39];
	add.s32 	%r104, %r103, %r101;
	add.s32 	%r105, %r99, 131072;
	mul.wide.u32 	%rd40, %r105, 4;
	add.s64 	%rd41, %rd1, %rd40;
	ld.global.u32 	%r106, [%rd41];
	add.s32 	%r107, %r106, %r104;
	add.s32 	%r108, %r99, 196608;
	mul.wide.u32 	%rd42, %r108, 4;
	add.s64 	%rd43, %rd1, %rd42;
	ld.global.u32 	%r109, [%rd43];
	add.s32 	%r110, %r109, %r107;
	add.s32 	%r111, %r99, 262144;
	mul.wide.u32 	%rd44, %r111, 4;
	add.s64 	%rd45, %rd1, %rd44;
	ld.global.u32 	%r112, [%rd45];
	add.s32 	%r113, %r112, %r110;
	add.s32 	%r114, %r99, 327680;
	mul.wide.u32 	%rd46, %r114, 4;
	add.s64 	%rd47, %rd1, %rd46;
	ld.global.u32 	%r115, [%rd47];
	add.s32 	%r116, %r115, %r113;
	add.s32 	%r117, %r99, 393216;
	mul.wide.u32 	%rd48, %r117, 4;
	add.s64 	%rd49, %rd1, %rd48;
	ld.global.u32 	%r118, [%rd49];
	add.s32 	%r119, %r118, %r116;
	add.s32 	%r120, %r99, 458752;
	mul.wide.u32 	%rd50, %r120, 4;
	add.s64 	%rd51, %rd1, %rd50;
	ld.global.u32 	%r121, [%rd51];
	add.s32 	%r181, %r121, %r119;
	add.s32 	%r170, %r170, 2048;
$L__BB1_7:
	setp.eq.s32 	%p6, %r18, 0;
	@%p6 bra 	$L__BB1_13;
	and.b32  	%r24, %r3, 3;
	setp.lt.u32 	%p7, %r18, 4;
	@%p7 bra 	$L__BB1_10;
	shl.b32 	%r123, %r170, 8;
	add.s32 	%r124, %r123, %r2;
	mul.wide.u32 	%rd52, %r124, 4;
	add.s64 	%rd53, %rd1, %rd52;
	ld.global.u32 	%r125, [%rd53];
	add.s32 	%r126, %r125, %r181;
	add.s32 	%r127, %r124, 65536;
	mul.wide.u32 	%rd54, %r127, 4;
	add.s64 	%rd55, %rd1, %rd54;
	ld.global.u32 	%r128, [%rd55];
	add.s32 	%r129, %r128, %r126;
	add.s32 	%r130, %r124, 131072;
	mul.wide.u32 	%rd56, %r130, 4;
	add.s64 	%rd57, %rd1, %rd56;
	ld.global.u32 	%r131, [%rd57];
	add.s32 	%r132, %r131, %r129;
	add.s32 	%r133, %r124, 196608;
	mul.wide.u32 	%rd58, %r133, 4;
	add.s64 	%rd59, %rd1, %rd58;
	ld.global.u32 	%r134, [%rd59];
	add.s32 	%r181, %r134, %r132;
	add.s32 	%r170, %r170, 1024;
$L__BB1_10:
	setp.eq.s32 	%p8, %r24, 0;
	@%p8 bra 	$L__BB1_13;
	shl.b32 	%r135, %r170, 8;
	add.s32 	%r179, %r2, %r135;
	neg.s32 	%r178, %r24;
$L__BB1_12:
	.pragma "nounroll";
	mul.wide.u32 	%rd60, %r179, 4;
	add.s64 	%rd61, %rd1, %rd60;
	ld.global.u32 	%r136, [%rd61];
	add.s32 	%r181, %r136, %r181;
	add.s32 	%r179, %r179, 65536;
	add.s32 	%r178, %r178, 1;
	setp.ne.s32 	%p9, %r178, 0;
	@%p9 bra 	$L__BB1_12;
$L__BB1_13:
	shl.b32 	%r137, %r1, 2;
	mov.u32 	%r138, _ZZ23mergeHistogram256KernelPjS_jE4data;
	add.s32 	%r39, %r138, %r137;
	st.shared.u32 	[%r39], %r181;
	barrier.sync 	0;
	setp.gt.u32 	%p10, %r1, 127;
	@%p10 bra 	$L__BB1_15;
	ld.shared.u32 	%r139, [%r39+512];
	ld.shared.u32 	%r140, [%r39];
	add.s32 	%r141, %r140, %r139;
	st.shared.u32 	[%r39], %r141;
$L__BB1_15:
	barrier.sync 	0;
	setp.gt.u32 	%p11, %r1, 63;
	@%p11 bra 	$L__BB1_17;
	ld.shared.u32 	%r142, [%r39+256];
	ld.shared.u32 	%r143, [%r39];
	add.s32 	%r144, %r143, %r142;
	st.shared.u32 	[%r39], %r144;
$L__BB1_17:
	barrier.sync 	0;
	setp.gt.u32 	%p12, %r1, 31;
	@%p12 bra 	$L__BB1_19;
	ld.shared.u32 	%r145, [%r39+128];
	ld.shared.u32 	%r146, [%r39];
	add.s32 	%r147, %r146, %r145;
	st.shared.u32 	[%r39], %r147;
$L__BB1_19:
	barrier.sync 	0;
	setp.gt.u32 	%p13, %r1, 15;
	@%p13 bra 	$L__BB1_21;
	ld.shared.u32 	%r148, [%r39+64];
	ld.shared.u32 	%r149, [%r39];
	add.s32 	%r150, %r149, %r148;
	st.shared.u32 	[%r39], %r150;
$L__BB1_21:
	barrier.sync 	0;
	setp.gt.u32 	%p14, %r1, 7;
	@%p14 bra 	$L__BB1_23;
	ld.shared.u32 	%r151, [%r39+32];
	ld.shared.u32 	%r152, [%r39];
	add.s32 	%r153, %r152, %r151;
	st.shared.u32 	[%r39], %r153;
$L__BB1_23:
	barrier.sync 	0;
	setp.gt.u32 	%p15, %r1, 3;
	@%p15 bra 	$L__BB1_25;
	ld.shared.u32 	%r154, [%r39+16];
	ld.shared.u32 	%r155, [%r39];
	add.s32 	%r156, %r155, %r154;
	st.shared.u32 	[%r39], %r156;
$L__BB1_25:
	barrier.sync 	0;
	setp.gt.u32 	%p16, %r1, 1;
	@%p16 bra 	$L__BB1_27;
	ld.shared.u32 	%r157, [%r39+8];
	ld.shared.u32 	%r158, [%r39];
	add.s32 	%r159, %r158, %r157;
	st.shared.u32 	[%r39], %r159;
$L__BB1_27:
	barrier.sync 	0;
	setp.ne.s32 	%p17, %r1, 0;
	@%p17 bra 	$L__BB1_29;
	ld.shared.u32 	%r160, [_ZZ23mergeHistogram256KernelPjS_jE4data+4];
	ld.shared.u32 	%r161, [%r39];
	add.s32 	%r162, %r161, %r160;
	st.shared.u32 	[%r39], %r162;
	ld.shared.u32 	%r163, [_ZZ23mergeHistogram256KernelPjS_jE4data];
	mov.u32 	%r164, %ctaid.x;
	cvta.to.global.u64 	%rd62, %rd2;
	mul.wide.u32 	%rd63, %r164, 4;
	add.s64 	%rd64, %rd62, %rd63;
	st.global.u32 	[%rd64], %r163;
$L__BB1_29:
	ret;

}


// ===== COMPILED SASS (sm_100) =====

	.target	sm_100

	.elftype	@"ET_EXEC"


//--------------------- .note.nv.tkinfo           --------------------------
	.section	.note.nv.tkinfo,"",@"SHT_NOTE"
	.sectionflags	@"SHF_NOTE_NV_TKINFO"
	.tkinfo
        /*0018*/ 	.word	0x00000002
        /*0030*/ 	.string	""
        /*0030*/ 	.string	"ptxas"
        /*0030*/ 	.string	"Cuda compilation tools, release 13.0, V13.0.88"
        /*0030*/ 	.string	"Build cuda_13.0.r13.0/compiler.36424714_0"
        /*0030*/ 	.string	"-arch sm_100 -m 64 "



//--------------------- .note.nv.cuinfo           --------------------------
	.section	.note.nv.cuinfo,"",@"SHT_NOTE"
	.sectionflags	@"SHF_NOTE_NV_CUINFO"
        /*0018*/ 	.short	0x0002
        /*001a*/ 	.short	0x0064
        /*001c*/ 	.short	0x0082
	.zero		2


//--------------------- .nv.info                  --------------------------
	.section	.nv.info,"",@"SHT_CUDA_INFO"
	.align	4


	//----- nvinfo : EIATTR_REGCOUNT
	.align		4
        /*0000*/ 	.byte	0x04, 0x2f
        /*0002*/ 	.short	(.L_1 - .L_0)
	.align		4
.L_0:
        /*0004*/ 	.word	index@(_Z23histogram256DSMEMKernelPjS_j)
        /*0008*/ 	.word	0x00000020


	//----- nvinfo : EIATTR_FRAME_SIZE
	.align		4
.L_1:
        /*000c*/ 	.byte	0x04, 0x11
        /*000e*/ 	.short	(.L_3 - .L_2)
	.align		4
.L_2:
        /*0010*/ 	.word	index@(_Z23histogram256DSMEMKernelPjS_j)
        /*0014*/ 	.word	0x00000000


	//----- nvinfo : EIATTR_REGCOUNT
	.align		4
.L_3:
        /*0018*/ 	.byte	0x04, 0x2f
        /*001a*/ 	.short	(.L_5 - .L_4)
	.align		4
.L_4:
        /*001c*/ 	.word	index@(_Z23mergeHistogram256KernelPjS_j)
        /*0020*/ 	.word	0x00000020


	//----- nvinfo : EIATTR_FRAME_SIZE
	.align		4
.L_5:
        /*0024*/ 	.byte	0x04, 0x11
        /*0026*/ 	.short	(.L_7 - .L_6)
	.align		4
.L_6:
        /*0028*/ 	.word	index@(_Z23mergeHistogram256KernelPjS_j)
        /*002c*/ 	.word	0x00000000


	//----- nvinfo : EIATTR_MIN_STACK_SIZE
	.align		4
.L_7:
        /*0030*/ 	.byte	0x04, 0x12
        /*0032*/ 	.short	(.L_9 - .L_8)
	.align		4
.L_8:
        /*0034*/ 	.word	index@(_Z23mergeHistogram256KernelPjS_j)
        /*0038*/ 	.word	0x00000000


	//----- nvinfo : EIATTR_MIN_STACK_SIZE
	.align		4
.L_9:
        /*003c*/ 	.byte	0x04, 0x12
        /*003e*/ 	.short	(.L_11 - .L_10)
	.align		4
.L_10:
        /*0040*/ 	.word	index@(_Z23histogram256DSMEMKernelPjS_j)
        /*0044*/ 	.word	0x00000000
.L_11:


//--------------------- .nv.compat                --------------------------
	.section	.nv.compat,"",@"SHT_CUDA_COMPAT_INFO"
	.align	4
        /*0000*/ 	.byte	0x02, 0x09, 0x00, 0x00, 0x02, 0x02, 0x01, 0x00, 0x02, 0x05, 0x05, 0x00, 0x03, 0x07, 0x01, 0x01
        /*0010*/ 	.byte	0x02, 0x03, 0x00, 0x00, 0x02, 0x06, 0x01, 0x00, 0x04, 0x0b, 0x08, 0x00, 0x09, 0x00, 0x00, 0x00
        /*0020*/ 	.byte	0x00, 0x00, 0x00, 0x00


//--------------------- .nv.info._Z23mergeHistogram256KernelPjS_j --------------------------
	.section	.nv.info._Z23mergeHistogram256KernelPjS_j,"",@"SHT_CUDA_INFO"
	.sectionflags	@""
	.align	4


	//----- nvinfo : EIATTR_CUDA_API_VERSION
	.align		4
        /*0000*/ 	.byte	0x04, 0x37
        /*0002*/ 	.short	(.L_13 - .L_12)
.L_12:
        /*0004*/ 	.word	0x00000082


	//----- nvinfo : EIATTR_KPARAM_INFO
	.align		4
.L_13:
        /*0008*/ 	.byte	0x04, 0x17
        /*000a*/ 	.short	(.L_15 - .L_14)
.L_14:
        /*000c*/ 	.word	0x00000000
        /*0010*/ 	.short	0x0002
        /*0012*/ 	.short	0x0010
        /*0014*/ 	.byte	0x00, 0xf0, 0x11, 0x00


	//----- nvinfo : EIATTR_KPARAM_INFO
	.align		4
.L_15:
        /*0018*/ 	.byte	0x04, 0x17
        /*001a*/ 	.short	(.L_17 - .L_16)
.L_16:
        /*001c*/ 	.word	0x00000000
        /*0020*/ 	.short	0x0001
        /*0022*/ 	.short	0x0008
        /*0024*/ 	.byte	0x00, 0xf5, 0x21, 0x00


	//----- nvinfo : EIATTR_KPARAM_INFO
	.align		4
.L_17:
        /*0028*/ 	.byte	0x04, 0x17
        /*002a*/ 	.short	(.L_19 - .L_18)
.L_18:
        /*002c*/ 	.word	0x00000000
        /*0030*/ 	.short	0x0000
        /*0032*/ 	.short	0x0000
        /*0034*/ 	.byte	0x00, 0xf5, 0x21, 0x00


	//----- nvinfo : EIATTR_SPARSE_MMA_MASK
	.align		4
.L_19:
        /*0038*/ 	.byte	0x03, 0x50
        /*003a*/ 	.short	0x0000


	//----- nvinfo : EIATTR_MAXREG_COUNT
	.align		4
        /*003c*/ 	.byte	0x03, 0x1b
        /*003e*/ 	.short	0x00ff


	//----- nvinfo : EIATTR_NUM_BARRIERS
	.align		4
        /*0040*/ 	.byte	0x02, 0x4c
        /*0042*/ 	.byte	0x01
	.zero		1


	//----- nvinfo : EIATTR_MERCURY_ISA_VERSION
	.align		4
        /*0044*/ 	.byte	0x03, 0x5f
        /*0046*/ 	.short	0x0101


	//----- nvinfo : EIATTR_COOP_GROUP_MASK_REGIDS
	.align		4
        /*0048*/ 	.byte	0x04, 0x29
        /*004a*/ 	.short	(.L_21 - .L_20)


	//   ....[0]....
.L_20:
        /*004c*/ 	.word	0xffffffff


	//   ....[1]....
        /*0050*/ 	.word	0xffffffff


	//   ....[2]....
        /*0054*/ 	.word	0xffffffff


	//   ....[3]....
        /*0058*/ 	.word	0xffffffff


	//   ....[4]....
        /*005c*/ 	.word	0xffffffff


	//   ....[5]....
        /*0060*/ 	.word	0xffffffff


	//   ....[6]....
        /*0064*/ 	.word	0xffffffff


	//   ....[7]....
        /*0068*/ 	.word	0xffffffff


	//----- nvinfo : EIATTR_COOP_GROUP_INSTR_OFFSETS
	.align		4
.L_21:
        /*006c*/ 	.byte	0x04, 0x28
        /*006e*/ 	.short	(.L_23 - .L_22)


	//   ....[0]....
.L_22:
        /*0070*/ 	.word	0x00000a60


	//   ....[1]....
        /*0074*/ 	.word	0x00000ab0


	//   ....[2]....
        /*0078*/ 	.word	0x00000b10


	//   ....[3]....
        /*007c*/ 	.word	0x00000b70


	//   ....[4]....
        /*0080*/ 	.word	0x00000bd0


	//   ....[5]....
        /*0084*/ 	.word	0x00000c30


	//   ....[6]....
        /*0088*/ 	.word	0x00000c90


	//   ....[7]....
        /*008c*/ 	.word	0x00000cf0


	//----- nvinfo : EIATTR_VRC_CTA_INIT_COUNT
	.align		4
.L_23:
        /*0090*/ 	.byte	0x02, 0x4a
	.zero		1
	.zero		1


	//----- nvinfo : EIATTR_EXIT_INSTR_OFFSETS
	.align		4
        /*0094*/ 	.byte	0x04, 0x1c
        /*0096*/ 	.short	(.L_25 - .L_24)


	//   ....[0]....
.L_24:
        /*0098*/ 	.word	0x00000d00


	//   ....[1]....
        /*009c*/ 	.word	0x00000da0


	//----- nvinfo : EIATTR_CRS_STACK_SIZE
	.align		4
.L_25:
        /*00a0*/ 	.byte	0x04, 0x1e
        /*00a2*/ 	.short	(.L_27 - .L_26)
.L_26:
        /*00a4*/ 	.word	0x00000000


	//----- nvinfo : EIATTR_CBANK_PARAM_SIZE
	.align		4
.L_27:
        /*00a8*/ 	.byte	0x03, 0x19
        /*00aa*/ 	.short	0x0014


	//----- nvinfo : EIATTR_PARAM_CBANK
	.align		4
        /*00ac*/ 	.byte	0x04, 0x0a
        /*00ae*/ 	.short	(.L_29 - .L_28)
	.align		4
.L_28:
        /*00b0*/ 	.word	index@(.nv.constant0._Z23mergeHistogram256KernelPjS_j)
        /*00b4*/ 	.short	0x0380
        /*00b6*/ 	.short	0x0014


	//----- nvinfo : EIATTR_SW_WAR
	.align		4
.L_29:
        /*00b8*/ 	.byte	0x04, 0x36
        /*00ba*/ 	.short	(.L_31 - .L_30)
.L_30:
        /*00bc*/ 	.word	0x00000008
.L_31:


//--------------------- .nv.info._Z23histogram256DSMEMKernelPjS_j --------------------------
	.section	.nv.info._Z23histogram256DSMEMKernelPjS_j,"",@"SHT_CUDA_INFO"
	.sectionflags	@""
	.align	4


	//----- nvinfo : EIATTR_CUDA_API_VERSION
	.align		4
        /*0000*/ 	.byte	0x04, 0x37
        /*0002*/ 	.short	(.L_33 - .L_32)
.L_32:
        /*0004*/ 	.word	0x00000082


	//----- nvinfo : EIATTR_KPARAM_INFO
	.align		4
.L_33:
        /*0008*/ 	.byte	0x04, 0x17
        /*000a*/ 	.short	(.L_35 - .L_34)
.L_34:
        /*000c*/ 	.word	0x00000000
        /*0010*/ 	.short	0x0002
        /*0012*/ 	.short	0x0010
        /*0014*/ 	.byte	0x00, 0xf0, 0x11, 0x00


	//----- nvinfo : EIATTR_KPARAM_INFO
	.align		4
.L_35:
        /*0018*/ 	.byte	0x04, 0x17
        /*001a*/ 	.short	(.L_37 - .L_36)
.L_36:
        /*001c*/ 	.word	0x00000000
        /*0020*/ 	.short	0x0001
        /*0022*/ 	.short	0x0008
        /*0024*/ 	.byte	0x00, 0xf5, 0x21, 0x00


	//----- nvinfo : EIATTR_KPARAM_INFO
	.align		4
.L_37:
        /*0028*/ 	.byte	0x04, 0x17
        /*002a*/ 	.short	(.L_39 - .L_38)
.L_38:
        /*002c*/ 	.word	0x00000000
        /*0030*/ 	.short	0x0000
        /*0032*/ 	.short	0x0000
        /*0034*/ 	.byte	0x00, 0xf5, 0x21, 0x00


	//----- nvinfo : EIATTR_EXPLICIT_CLUSTER
	.align		4
.L_39:
        /*0038*/ 	.byte	0x01, 0x3e
	.zero		2


	//----- nvinfo : EIATTR_CTA_PER_CLUSTER
	.align		4
        /*003c*/ 	.byte	0x04, 0x3d
        /*003e*/ 	.short	(.L_41 - .L_40)
.L_40:
        /*0040*/ 	.word	0x00000008
        /*0044*/ 	.word	0x00000001
        /*0048*/ 	.word	0x00000001


	//----- nvinfo : EIATTR_SPARSE_MMA_MASK
	.align		4
.L_41:
        /*004c*/ 	.byte	0x03, 0x50
        /*004e*/ 	.short	0x0000


	//----- nvinfo : EIATTR_MAXREG_COUNT
	.align		4
        /*0050*/ 	.byte	0x03, 0x1b
        /*0052*/ 	.short	0x00ff


	//----- nvinfo : EIATTR_NUM_BARRIERS
	.align		4
        /*0054*/ 	.byte	0x02, 0x4c
        /*0056*/ 	.byte	0x01
	.zero		1


	//----- nvinfo : EIATTR_MERCURY_ISA_VERSION
	.align		4
        /*0058*/ 	.byte	0x03, 0x5f
        /*005a*/ 	.short	0x0101


	//----- nvinfo : EIATTR_COOP_GROUP_MASK_REGIDS
	.align		4
        /*005c*/ 	.byte	0x04, 0x29
        /*005e*/ 	.short	(.L_43 - .L_42)


	//   ....[0]....
.L_42:
        /*0060*/ 	.word	0xffffffff


	//   ....[1]....
        /*0064*/ 	.word	0xffffffff


	//----- nvinfo : EIATTR_COOP_GROUP_INSTR_OFFSETS
	.align		4
.L_43:
        /*0068*/ 	.byte	0x04, 0x28
        /*006a*/ 	.short	(.L_45 - .L_44)


	//   ....[0]....
.L_44:
        /*006c*/ 	.word	0x00000150


	//   ....[1]....
        /*0070*/ 	.word	0x00000330


	//----- nvinfo : EIATTR_VRC_CTA_INIT_COUNT
	.align		4
.L_45:
        /*0074*/ 	.byte	0x02, 0x4a
	.zero		1
	.zero		1


	//----- nvinfo : EIATTR_EXIT_INSTR_OFFSETS
	.align		4
        /*0078*/ 	.byte	0x04, 0x1c
        /*007a*/ 	.short	(.L_47 - .L_46)


	//   ....[0]....
.L_46:
        /*007c*/ 	.word	0x00000c70


	//----- nvinfo : EIATTR_CRS_STACK_SIZE
	.align		4
.L_47:
        /*0080*/ 	.byte	0x04, 0x1e
        /*0082*/ 	.short	(.L_49 - .L_48)
.L_48:
        /*0084*/ 	.word	0x00000000


	//----- nvinfo : EIATTR_CBANK_PARAM_SIZE
	.align		4
.L_49:
        /*0088*/ 	.byte	0x03, 0x19
        /*008a*/ 	.short	0x0014


	//----- nvinfo : EIATTR_PARAM_CBANK
	.align		4
        /*008c*/ 	.byte	0x04, 0x0a
        /*008e*/ 	.short	(.L_51 - .L_50)
	.align		4
.L_50:
        /*0090*/ 	.word	index@(.nv.constant0._Z23histogram256DSMEMKernelPjS_j)
        /*0094*/ 	.short	0x0380
        /*0096*/ 	.short	0x0014


	//----- nvinfo : EIATTR_SW_WAR
	.align		4
.L_51:
        /*0098*/ 	.byte	0x04, 0x36
        /*009a*/ 	.short	(.L_53 - .L_52)
.L_52:
        /*009c*/ 	.word	0x00000008
.L_53:


//--------------------- .nv.callgraph             --------------------------
	.section	.nv.callgraph,"",@"SHT_CUDA_CALLGRAPH"
	.align	4
	.sectionentsize	8
	.align		4
        /*0000*/ 	.word	0x00000000
	.align		4
        /*0004*/ 	.word	0xffffffff
	.align		4
        /*0008*/ 	.word	0x00000000
	.align		4
        /*000c*/ 	.word	0xfffffffe
	.align		4
        /*0010*/ 	.word	0x00000000
	.align		4
        /*0014*/ 	.word	0xfffffffd
	.align		4
        /*0018*/ 	.word	0x00000000
	.align		4
        /*001c*/ 	.word	0xfffffffc


//--------------------- .text._Z23mergeHistogram256KernelPjS_j --------------------------
	.section	.text._Z23mergeHistogram256KernelPjS_j,"ax",@progbits
	.align	128
        .global         _Z23mergeHistogram256KernelPjS_j
        .type           _Z23mergeHistogram256KernelPjS_j,@function
        .size           _Z23mergeHistogram256KernelPjS_j,(.L_x_18 - _Z23mergeHistogram256KernelPjS_j)
        .other          _Z23mergeHistogram256KernelPjS_j,@"STO_CUDA_ENTRY STV_DEFAULT"
_Z23mergeHistogram256KernelPjS_j:
.text._Z23mergeHistogram256KernelPjS_j:
[----:B------:R-:W-:Y:S01]  /*0000*/  LDC R1, c[0x0][0x37c] ;  /* 0x0000df00ff017b82 */ /* 0x000fe20000000800 */
[----:B------:R-:W0:Y:S01]  /*0010*/  S2R R2, SR_TID.X ;  /* 0x0000000000027919 */ /* 0x000e220000002100 */
[----:B------:R-:W0:Y:S01]  /*0020*/  LDCU UR8, c[0x0][0x390] ;  /* 0x00007200ff0877ac */ /* 0x000e220008000800 */
[----:B------:R-:W-:Y:S01]  /*0030*/  BSSY.RECONVERGENT B0, `(.L_x_0) ;  /* 0x000009b000007945 */ /* 0x000fe20003800200 */
[----:B------:R-:W-:Y:S01]  /*0040*/  IMAD.MOV.U32 R7, RZ, RZ, RZ ;  /* 0x000000ffff077224 */ /* 0x000fe200078e00ff */
[----:B------:R-:W1:Y:S01]  /*0050*/  LDCU.64 UR6, c[0x0][0x358] ;  /* 0x00006b00ff0677ac */ /* 0x000e620008000a00 */
[----:B0-----:R-:W-:-:S13]  /*0060*/  ISETP.GE.U32.AND P0, PT, R2, UR8, PT ;  /* 0x0000000802007c0c */ /* 0x001fda000bf06070 */
[----:B-1----:R-:W-:Y:S05]  /*0070*/  @P0 BRA `(.L_x_1) ;  /* 0x0000000800580947 */ /* 0x002fea0003800000 */
[----:B------:R-:W-:Y:S01]  /*0080*/  LOP3.LUT R0, RZ, R2, RZ, 0x33, !PT ;  /* 0x00000002ff007212 */ /* 0x000fe200078e33ff */
[----:B------:R-:W0:Y:S01]  /*0090*/  S2R R5, SR_CTAID.X ;  /* 0x0000000000057919 */ /* 0x000e220000002500 */
[----:B------:R-:W-:Y:S01]  /*00a0*/  BSSY.RECONVERGENT B1, `(.L_x_2) ;  /* 0x000004c000017945 */ /* 0x000fe20003800200 */
[----:B------:R-:W-:Y:S02]  /*00b0*/  HFMA2 R7, -RZ, RZ, 0, 0 ;  /* 0x00000000ff077431 */ /* 0x000fe400000001ff */
[----:B------:R-:W-:Y:S02]  /*00c0*/  IMAD.MOV.U32 R8, RZ, RZ, R2 ;  /* 0x000000ffff087224 */ /* 0x000fe400078e0002 */
[----:B------:R-:W-:-:S05]  /*00d0*/  VIADD R0, R0, UR8 ;  /* 0x0000000800007c36 */ /* 0x000fca0008000000 */
[C---:B------:R-:W-:Y:S02]  /*00e0*/  ISETP.GE.U32.AND P1, PT, R0.reuse, 0xf00, PT ;  /* 0x00000f000000780c */ /* 0x040fe40003f26070 */
[----:B------:R-:W-:-:S04]  /*00f0*/  LEA.HI R4, R0, 0x1, RZ, 0x18 ;  /* 0x0000000100047811 */ /* 0x000fc800078fc0ff */
[----:B------:R-:W-:-:S04]  /*0100*/  LOP3.LUT R6, R4, 0xf, RZ, 0xc0, !PT ;  /* 0x0000000f04067812 */ /* 0x000fc800078ec0ff */
[----:B------:R-:W-:-:S03]  /*0110*/  ISETP.NE.AND P0, PT, R6, RZ, PT ;  /* 0x000000ff0600720c */ /* 0x000fc60003f05270 */
[----:B------:R-:W-:Y:S10]  /*0120*/  @!P1 BRA `(.L_x_3) ;  /* 0x00000004000c9947 */ /* 0x000ff40003800000 */
[----:B0-----:R-:W-:Y:S01]  /*0130*/  IMAD R3, R2, 0x100, R5 ;  /* 0x0000010002037824 */ /* 0x001fe200078e0205 */
[----:B------:R-:W-:Y:S01]  /*0140*/  LOP3.LUT R0, R4, 0x1fffff0, RZ, 0xc0, !PT ;  /* 0x01fffff004007812 */ /* 0x000fe200078ec0ff */
[----:B------:R-:W-:Y:S01]  /*0150*/  IMAD.MOV.U32 R8, RZ, RZ, R2 ;  /* 0x000000ffff087224 */ /* 0x000fe200078e0002 */
[----:B------:R-:W-:Y:S01]  /*0160*/  MOV R7, RZ ;  /* 0x000000ff00077202 */ /* 0x000fe20000000f00 */
[----:B------:R-:W-:Y:S01]  /*0170*/  VIADD R3, R3, 0x80000 ;  /* 0x0008000003037836 */ /* 0x000fe20000000000 */
[----:B------:R-:W-:-:S07]  /*0180*/  IADD3 R0, PT, PT, -R0, RZ, RZ ;  /* 0x000000ff00007210 */ /* 0x000fce0007ffe1ff */
.L_x_4:
[----:B------:R-:W0:Y:S01]  /*0190*/  LDC.64 R12, c[0x0][0x388] ;  /* 0x0000e200ff0c7b82 */ /* 0x000e220000000a00 */
[C---:B------:R-:W-:Y:S01]  /*01a0*/  VIADD R15, R3.reuse, 0xfffc0000 ;  /* 0xfffc0000030f7836 */ /* 0x040fe20000000000 */
[C---:B------:R-:W-:Y:S01]  /*01b0*/  IADD3 R23, PT, PT, R3.reuse, -0x60000, RZ ;  /* 0xfffa000003177810 */ /* 0x040fe20007ffe0ff */
[C---:B------:R-:W-:Y:S02]  /*01c0*/  VIADD R11, R3.reuse, 0xfff80000 ;  /* 0xfff80000030b7836 */ /* 0x040fe40000000000 */
[C---:B------:R-:W-:Y:S02]  /*01d0*/  VIADD R25, R3.reuse, 0xfff90000 ;  /* 0xfff9000003197836 */ /* 0x040fe40000000000 */
[C---:B------:R-:W-:Y:S02]  /*01e0*/  VIADD R19, R3.reuse, 0xfffb0000 ;  /* 0xfffb000003137836 */ /* 0x040fe40000000000 */
[C---:B------:R-:W-:Y:S01]  /*01f0*/  VIADD R9, R3.reuse, 0xffff0000 ;  /* 0xffff000003097836 */ /* 0x040fe20000000000 */
[C---:B------:R-:W-:Y:S01]  /*0200*/  IADD3 R17, PT, PT, R3.reuse, -0x30000, RZ ;  /* 0xfffd000003117810 */ /* 0x040fe20007ffe0ff */
[----:B------:R-:W-:-:S02]  /*0210*/  VIADD R21, R3, 0xfffe0000 ;  /* 0xfffe000003157836 */ /* 0x000fc40000000000 */
[----:B0-----:R-:W-:-:S04]  /*0220*/  IMAD.WIDE.U32 R14, R15, 0x4, R12 ;  /* 0x000000040f0e7825 */ /* 0x001fc800078e000c */
[--C-:B------:R-:W-:Y:S01]  /*0230*/  IMAD.WIDE.U32 R10, R11, 0x4, R12.reuse ;  /* 0x000000040b0a7825 */ /* 0x100fe200078e000c */
[----:B------:R0:W2:Y:S03]  /*0240*/  LDG.E R26, desc[UR6][R14.64] ;  /* 0x000000060e1a7981 */ /* 0x0000a6000c1e1900 */
[--C-:B------:R-:W-:Y:S02]  /*0250*/  IMAD.WIDE.U32 R24, R25, 0x4, R12.reuse ;  /* 0x0000000419187825 */ /* 0x100fe400078e000c */
[----:B------:R-:W3:Y:S02]  /*0260*/  LDG.E R10, desc[UR6][R10.64] ;  /* 0x000000060a0a7981 */ /* 0x000ee4000c1e1900 */
[--C-:B------:R-:W-:Y:S02]  /*0270*/  IMAD.WIDE.U32 R22, R23, 0x4, R12.reuse ;  /* 0x0000000417167825 */ /* 0x100fe400078e000c */
[----:B------:R-:W3:Y:S02]  /*0280*/  LDG.E R29, desc[UR6][R24.64] ;  /* 0x00000006181d7981 */ /* 0x000ee4000c1e1900 */
[----:B------:R-:W-:-:S02]  /*0290*/  IMAD.WIDE.U32 R18, R19, 0x4, R12 ;  /* 0x0000000413127825 */ /* 0x000fc400078e000c */
[----:B------:R1:W4:Y:S02]  /*02a0*/  LDG.E R28, desc[UR6][R22.64] ;  /* 0x00000006161c7981 */ /* 0x000324000c1e1900 */
[--C-:B0-----:R-:W-:Y:S02]  /*02b0*/  IMAD.WIDE.U32 R14, R9, 0x4, R12.reuse ;  /* 0x00000004090e7825 */ /* 0x101fe400078e000c */
[----:B------:R-:W4:Y:S02]  /*02c0*/  LDG.E R27, desc[UR6][R18.64] ;  /* 0x00000006121b7981 */ /* 0x000f24000c1e1900 */
[----:B------:R-:W-:Y:S01]  /*02d0*/  IMAD.WIDE.U32 R20, R21, 0x4, R12 ;  /* 0x0000000415147825 */ /* 0x000fe200078e000c */
[----:B-1----:R-:W-:-:S03]  /*02e0*/  IADD3 R23, PT, PT, R3, 0x10000, RZ ;  /* 0x0001000003177810 */ /* 0x002fc60007ffe0ff */
[--C-:B------:R-:W-:Y:S01]  /*02f0*/  IMAD.WIDE.U32 R16, R17, 0x4, R12.reuse ;  /* 0x0000000411107825 */ /* 0x100fe200078e000c */
[----:B------:R0:W5:Y:S04]  /*0300*/  LDG.E R24, desc[UR6][R20.64] ;  /* 0x0000000614187981 */ /* 0x000168000c1e1900 */
[----:B------:R1:W5:Y:S01]  /*0310*/  LDG.E R19, desc[UR6][R14.64] ;  /* 0x000000060e137981 */ /* 0x000362000c1e1900 */
[----:B------:R-:W-:-:S03]  /*0320*/  IMAD.WIDE.U32 R22, R23, 0x4, R12 ;  /* 0x0000000417167825 */ /* 0x000fc600078e000c */
[----:B------:R1:W2:Y:S01]  /*0330*/  LDG.E R25, desc[UR6][R16.64] ;  /* 0x0000000610197981 */ /* 0x0002a2000c1e1900 */
[C---:B------:R-:W-:Y:S02]  /*0340*/  VIADD R9, R3.reuse, 0x20000 ;  /* 0x0002000003097836 */ /* 0x040fe40000000000 */
[C---:B0-----:R-:W-:Y:S01]  /*0350*/  IMAD.WIDE.U32 R20, R3.reuse, 0x4, R12 ;  /* 0x0000000403147825 */ /* 0x041fe200078e000c */
[----:B------:R0:W5:Y:S01]  /*0360*/  LDG.E R11, desc[UR6][R22.64] ;  /* 0x00000006160b7981 */ /* 0x000162000c1e1900 */
[----:B-1----:R-:W-:-:S03]  /*0370*/  IADD3 R15, PT, PT, R3, 0x30000, RZ ;  /* 0x00030000030f7810 */ /* 0x002fc60007ffe0ff */
[----:B------:R1:W5:Y:S01]  /*0380*/  LDG.E R18, desc[UR6][R20.64] ;  /* 0x0000000614127981 */ /* 0x000362000c1e1900 */
[----:B------:R-:W-:-:S04]  /*0390*/  IMAD.WIDE.U32 R16, R9, 0x4, R12 ;  /* 0x0000000409107825 */ /* 0x000fc800078e000c */
[--C-:B------:R-:W-:Y:S01]  /*03a0*/  IMAD.WIDE.U32 R14, R15, 0x4, R12.reuse ;  /* 0x000000040f0e7825 */ /* 0x100fe200078e000c */
[----:B------:R1:W5:Y:S03]  /*03b0*/  LDG.E R9, desc[UR6][R16.64] ;  /* 0x0000000610097981 */ /* 0x000366000c1e1900 */
[C---:B0-----:R-:W-:Y:S01]  /*03c0*/  VIADD R23, R3.reuse, 0x40000 ;  /* 0x0004000003177836 */ /* 0x041fe20000000000 */
[----:B-1----:R-:W-:Y:S01]  /*03d0*/  IADD3 R21, PT, PT, R3, 0x50000, RZ ;  /* 0x0005000003157810 */ /* 0x002fe20007ffe0ff */
[----:B------:R0:W5:Y:S02]  /*03e0*/  LDG.E R14, desc[UR6][R14.64] ;  /* 0x000000060e0e7981 */ /* 0x000164000c1e1900 */
[----:B------:R-:W-:-:S04]  /*03f0*/  IMAD.WIDE.U32 R16, R23, 0x4, R12 ;  /* 0x0000000417107825 */ /* 0x000fc800078e000c */
[C---:B------:R-:W-:Y:S01]  /*0400*/  VIADD R23, R3.reuse, 0x60000 ;  /* 0x0006000003177836 */ /* 0x040fe20000000000 */
[----:B0-----:R-:W-:Y:S01]  /*0410*/  IADD3 R15, PT, PT, R3, 0x70000, RZ ;  /* 0x00070000030f7810 */ /* 0x001fe20007ffe0ff */
[--C-:B------:R-:W-:Y:S01]  /*0420*/  IMAD.WIDE.U32 R20, R21, 0x4, R12.reuse ;  /* 0x0000000415147825 */ /* 0x100fe200078e000c */
[----:B------:R-:W5:Y:S03]  /*0430*/  LDG.E R16, desc[UR6][R16.64] ;  /* 0x0000000610107981 */ /* 0x000f66000c1e1900 */
[--C-:B------:R-:W-:Y:S02]  /*0440*/  IMAD.WIDE.U32 R22, R23, 0x4, R12.reuse ;  /* 0x0000000417167825 */ /* 0x100fe400078e000c */
[----:B------:R-:W5:Y:S02]  /*0450*/  LDG.E R21, desc[UR6][R20.64] ;  /* 0x0000000614157981 */ /* 0x000f64000c1e1900 */
[----:B------:R-:W-:-:S02]  /*0460*/  IMAD.WIDE.U32 R12, R15, 0x4, R12 ;  /* 0x000000040f0c7825 */ /* 0x000fc400078e000c */
[----:B------:R-:W5:Y:S04]  /*0470*/  LDG.E R22, desc[UR6][R22.64] ;  /* 0x0000000616167981 */ /* 0x000f68000c1e1900 */
[----:B------:R-:W5:Y:S01]  /*0480*/  LDG.E R13, desc[UR6][R12.64] ;  /* 0x000000060c0d7981 */ /* 0x000f62000c1e1900 */
[----:B------:R-:W-:-:S05]  /*0490*/  VIADD R0, R0, 0x10 ;  /* 0x0000001000007836 */ /* 0x000fca0000000000 */
[----:B------:R-:W-:Y:S01]  /*04a0*/  ISETP.NE.AND P1, PT, R0, RZ, PT ;  /* 0x000000ff0000720c */ /* 0x000fe20003f25270 */
[----:B------:R-:W-:Y:S01]  /*04b0*/  VIADD R3, R3, 0x100000 ;  /* 0x0010000003037836 */ /* 0x000fe20000000000 */
[----:B------:R-:W-:Y:S02]  /*04c0*/  IADD3 R8, PT, PT, R8, 0x1000, RZ ;  /* 0x0000100008087810 */ /* 0x000fe40007ffe0ff */
[----:B---3--:R-:W-:-:S04]  /*04d0*/  IADD3 R10, PT, PT, R29, R10, R7 ;  /* 0x0000000a1d0a7210 */ /* 0x008fc80007ffe007 */
[----:B----4-:R-:W-:-:S04]  /*04e0*/  IADD3 R10, PT, PT, R27, R28, R10 ;  /* 0x0000001c1b0a7210 */ /* 0x010fc80007ffe00a */
[----:B--2---:R-:W-:-:S04]  /*04f0*/  IADD3 R10, PT, PT, R25, R26, R10 ;  /* 0x0000001a190a7210 */ /* 0x004fc80007ffe00a */
[----:B-----5:R-:W-:-:S04]  /*0500*/  IADD3 R10, PT, PT, R19, R24, R10 ;  /* 0x00000018130a7210 */ /* 0x020fc80007ffe00a */
[----:B------:R-:W-:-:S04]  /*0510*/  IADD3 R10, PT, PT, R11, R18, R10 ;  /* 0x000000120b0a7210 */ /* 0x000fc80007ffe00a */
[----:B------:R-:W-:-:S04]  /*0520*/  IADD3 R9, PT, PT, R14, R9, R10 ;  /* 0x000000090e097210 */ /* 0x000fc80007ffe00a */
[----:B------:R-:W-:-:S04]  /*0530*/  IADD3 R9, PT, PT, R21, R16, R9 ;  /* 0x0000001015097210 */ /* 0x000fc80007ffe009 */
[----:B------:R-:W-:Y:S01]  /*0540*/  IADD3 R7, PT, PT, R13, R22, R9 ;  /* 0x000000160d077210 */ /* 0x000fe20007ffe009 */
[----:B------:R-:W-:Y:S06]  /*0550*/  @P1 BRA `(.L_x_4) ;  /* 0xfffffffc000c1947 */ /* 0x000fec000383ffff */
.L_x_3:
[----:B------:R-:W-:Y:S05]  /*0560*/  BSYNC.RECONVERGENT B1 ;  /* 0x0000000000017941 */ /* 0x000fea0003800200 */
.L_x_2:
[----:B------:R-:W-:Y:S05]  /*0570*/  @!P0 BRA `(.L_x_1) ;  /* 0x0000000400188947 */ /* 0x000fea0003800000 */
[----:B------:R-:W-:Y:S01]  /*0580*/  ISETP.GE.U32.AND P0, PT, R6, 0x8, PT ;  /* 0x000000080600780c */ /* 0x000fe20003f06070 */
[----:B------:R-:W-:Y:S01]  /*0590*/  BSSY.RECONVERGENT B1, `(.L_x_5) ;  /* 0x0000022000017945 */ /* 0x000fe20003800200 */
[----:B------:R-:W-:-:S04]  /*05a0*/  LOP3.LUT R24, R4, 0x7, RZ, 0xc0, !PT ;  /* 0x0000000704187812 */ /* 0x000fc800078ec0ff */
[----:B------:R-:W-:-:S07]  /*05b0*/  ISETP.NE.AND P1, PT, R24, RZ, PT ;  /* 0x000000ff1800720c */ /* 0x000fce0003f25270 */
[----:B------:R-:W-:Y:S06]  /*05c0*/  @!P0 BRA `(.L_x_6) ;  /* 0x0000000000788947 */ /* 0x000fec0003800000 */
[----:B------:R-:W1:Y:S01]  /*05d0*/  LDC.64 R10, c[0x0][0x388] ;  /* 0x0000e200ff0a7b82 */ /* 0x000e620000000a00 */
[----:B0-----:R-:W-:-:S04]  /*05e0*/  LEA R9, R8, R5, 0x8 ;  /* 0x0000000508097211 */ /* 0x001fc800078e40ff */
[C---:B------:R-:W-:Y:S01]  /*05f0*/  IADD3 R23, PT, PT, R9.reuse, 0x20000, RZ ;  /* 0x0002000009177810 */ /* 0x040fe20007ffe0ff */
[C---:B------:R-:W-:Y:S02]  /*0600*/  VIADD R21, R9.reuse, 0x10000 ;  /* 0x0001000009157836 */ /* 0x040fe40000000000 */
[C---:B------:R-:W-:Y:S01]  /*0610*/  VIADD R19, R9.reuse, 0x30000 ;  /* 0x0003000009137836 */ /* 0x040fe20000000000 */
[C---:B------:R-:W-:Y:S01]  /*0620*/  IADD3 R13, PT, PT, R9.reuse, 0x40000, RZ ;  /* 0x00040000090d7810 */ /* 0x040fe20007ffe0ff */
[C---:B------:R-:W-:Y:S01]  /*0630*/  VIADD R15, R9.reuse, 0x50000 ;  /* 0x00050000090f7836 */ /* 0x040fe20000000000 */
[C---:B------:R-:W-:Y:S01]  /*0640*/  IADD3 R25, PT, PT, R9.reuse, 0x60000, RZ ;  /* 0x0006000009197810 */ /* 0x040fe20007ffe0ff */
[----:B-1----:R-:W-:-:S04]  /*0650*/  IMAD.WIDE.U32 R16, R9, 0x4, R10 ;  /* 0x0000000409107825 */ /* 0x002fc800078e000a */
[--C-:B------:R-:W-:Y:S01]  /*0660*/  IMAD.WIDE.U32 R20, R21, 0x4, R10.reuse ;  /* 0x0000000415147825 */ /* 0x100fe200078e000a */
[----:B------:R0:W2:Y:S03]  /*0670*/  LDG.E R0, desc[UR6][R16.64] ;  /* 0x0000000610007981 */ /* 0x0000a6000c1e1900 */
[--C-:B------:R-:W-:Y:S01]  /*0680*/  IMAD.WIDE.U32 R18, R19, 0x4, R10.reuse ;  /* 0x0000000413127825 */ /* 0x100fe200078e000a */
[----:B------:R-:W2:Y:S03]  /*0690*/  LDG.E R3, desc[UR6][R20.64] ;  /* 0x0000000614037981 */ /* 0x000ea6000c1e1900 */
[----:B------:R-:W-:Y:S02]  /*06a0*/  IMAD.WIDE.U32 R22, R23, 0x4, R10 ;  /* 0x0000000417167825 */ /* 0x000fe400078e000a */
[----:B------:R-:W3:Y:S02]  /*06b0*/  LDG.E R18, desc[UR6][R18.64] ;  /* 0x0000000612127981 */ /* 0x000ee4000c1e1900 */
[----:B------:R-:W-:-:S02]  /*06c0*/  VIADD R9, R9, 0x70000 ;  /* 0x0007000009097836 */ /* 0x000fc40000000000 */
[--C-:B------:R-:W-:Y:S01]  /*06d0*/  IMAD.WIDE.U32 R12, R13, 0x4, R10.reuse ;  /* 0x000000040d0c7825 */ /* 0x100fe200078e000a */
[----:B------:R-:W3:Y:S03]  /*06e0*/  LDG.E R6, desc[UR6][R22.64] ;  /* 0x0000000616067981 */ /* 0x000ee6000c1e1900 */
[--C-:B------:R-:W-:Y:S02]  /*06f0*/  IMAD.WIDE.U32 R14, R15, 0x4, R10.reuse ;  /* 0x000000040f0e7825 */ /* 0x100fe400078e000a */
[----:B------:R-:W4:Y:S02]  /*0700*/  LDG.E R12, desc[UR6][R12.64] ;  /* 0x000000060c0c7981 */ /* 0x000f24000c1e1900 */
[--C-:B0-----:R-:W-:Y:S02]  /*0710*/  IMAD.WIDE.U32 R16, R25, 0x4, R10.reuse ;  /* 0x0000000419107825 */ /* 0x101fe400078e000a */
[----:B------:R-:W4:Y:S02]  /*0720*/  LDG.E R14, desc[UR6][R14.64] ;  /* 0x000000060e0e7981 */ /* 0x000f24000c1e1900 */
[----:B------:R-:W-:-:S02]  /*0730*/  IMAD.WIDE.U32 R10, R9, 0x4, R10 ;  /* 0x00000004090a7825 */ /* 0x000fc400078e000a */
[----:B------:R-:W5:Y:S04]  /*0740*/  LDG.E R16, desc[UR6][R16.64] ;  /* 0x0000000610107981 */ /* 0x000f68000c1e1900 */
[----:B------:R-:W5:Y:S01]  /*0750*/  LDG.E R10, desc[UR6][R10.64] ;  /* 0x000000060a0a7981 */ /* 0x000f62000c1e1900 */
[----:B------:R-:W-:Y:S02]  /*0760*/  IADD3 R8, PT, PT, R8, 0x800, RZ ;  /* 0x0000080008087810 */ /* 0x000fe40007ffe0ff */
[----:B--2---:R-:W-:-:S04]  /*0770*/  IADD3 R3, PT, PT, R3, R0, R7 ;  /* 0x0000000003037210 */ /* 0x004fc80007ffe007 */
[----:B---3--:R-:W-:-:S04]  /*0780*/  IADD3 R3, PT, PT, R18, R6, R3 ;  /* 0x0000000612037210 */ /* 0x008fc80007ffe003 */
[----:B----4-:R-:W-:-:S04]  /*0790*/  IADD3 R3, PT, PT, R14, R12, R3 ;  /* 0x0000000c0e037210 */ /* 0x010fc80007ffe003 */
[----:B-----5:R-:W-:-:S07]  /*07a0*/  IADD3 R7, PT, PT, R10, R16, R3 ;  /* 0x000000100a077210 */ /* 0x020fce0007ffe003 */
.L_x_6:
[----:B------:R-:W-:Y:S05]  /*07b0*/  BSYNC.RECONVERGENT B1 ;  /* 0x0000000000017941 */ /* 0x000fea0003800200 */
.L_x_5:
[----:B------:R-:W-:Y:S05]  /*07c0*/  @!P1 BRA `(.L_x_1) ;  /* 0x0000000000849947 */ /* 0x000fea0003800000 */
[----:B------:R-:W-:Y:S01]  /*07d0*/  ISETP.GE.U32.AND P0, PT, R24, 0x4, PT ;  /* 0x000000041800780c */ /* 0x000fe20003f06070 */
[----:B------:R-:W-:Y:S01]  /*07e0*/  BSSY.RECONVERGENT B1, `(.L_x_7) ;  /* 0x0000014000017945 */ /* 0x000fe20003800200 */
[----:B------:R-:W-:-:S04]  /*07f0*/  LOP3.LUT R4, R4, 0x3, RZ, 0xc0, !PT ;  /* 0x0000000304047812 */ /* 0x000fc800078ec0ff */
[----:B------:R-:W-:-:S07]  /*0800*/  ISETP.NE.AND P1, PT, R4, RZ, PT ;  /* 0x000000ff0400720c */ /* 0x000fce0003f25270 */
[----:B------:R-:W-:Y:S06]  /*0810*/  @!P0 BRA `(.L_x_8) ;  /* 0x0000000000408947 */ /* 0x000fec0003800000 */
[----:B------:R-:W1:Y:S01]  /*0820*/  LDC.64 R10, c[0x0][0x388] ;  /* 0x0000e200ff0a7b82 */ /* 0x000e620000000a00 */
[----:B0-----:R-:W-:-:S04]  /*0830*/  IMAD R3, R8, 0x100, R5 ;  /* 0x0000010008037824 */ /* 0x001fc800078e0205 */
[C---:B------:R-:W-:Y:S01]  /*0840*/  VIADD R17, R3.reuse, 0x20000 ;  /* 0x0002000003117836 */ /* 0x040fe20000000000 */
[C---:B------:R-:W-:Y:S01]  /*0850*/  IADD3 R15, PT, PT, R3.reuse, 0x10000, RZ ;  /* 0x00010000030f7810 */ /* 0x040fe20007ffe0ff */
[C---:B-1----:R-:W-:Y:S01]  /*0860*/  IMAD.WIDE.U32 R12, R3.reuse, 0x4, R10 ;  /* 0x00000004030c7825 */ /* 0x042fe200078e000a */
[----:B------:R-:W-:-:S03]  /*0870*/  IADD3 R3, PT, PT, R3, 0x30000, RZ ;  /* 0x0003000003037810 */ /* 0x000fc60007ffe0ff */
[--C-:B------:R-:W-:Y:S02]  /*0880*/  IMAD.WIDE.U32 R14, R15, 0x4, R10.reuse ;  /* 0x000000040f0e7825 */ /* 0x100fe400078e000a */
[----:B------:R-:W2:Y:S02]  /*0890*/  LDG.E R12, desc[UR6][R12.64] ;  /* 0x000000060c0c7981 */ /* 0x000ea4000c1e1900 */
[--C-:B------:R-:W-:Y:S02]  /*08a0*/  IMAD.WIDE.U32 R16, R17, 0x4, R10.reuse ;  /* 0x0000000411107825 */ /* 0x100fe400078e000a */
[----:B------:R-:W2:Y:S02]  /*08b0*/  LDG.E R14, desc[UR6][R14.64] ;  /* 0x000000060e0e7981 */ /* 0x000ea4000c1e1900 */
[----:B------:R-:W-:Y:S02]  /*08c0*/  IMAD.WIDE.U32 R10, R3, 0x4, R10 ;  /* 0x00000004030a7825 */ /* 0x000fe400078e000a */
[----:B------:R-:W3:Y:S04]  /*08d0*/  LDG.E R16, desc[UR6][R16.64] ;  /* 0x0000000610107981 */ /* 0x000ee8000c1e1900 */
[----:B------:R-:W3:Y:S01]  /*08e0*/  LDG.E R10, desc[UR6][R10.64] ;  /* 0x000000060a0a7981 */ /* 0x000ee2000c1e1900 */
[----:B------:R-:W-:Y:S01]  /*08f0*/  VIADD R8, R8, 0x400 ;  /* 0x0000040008087836 */ /* 0x000fe20000000000 */
[----:B--2---:R-:W-:-:S04]  /*0900*/  IADD3 R7, PT, PT, R14, R12, R7 ;  /* 0x0000000c0e077210 */ /* 0x004fc80007ffe007 */
[----:B---3--:R-:W-:-:S07]  /*0910*/  IADD3 R7, PT, PT, R10, R16, R7 ;  /* 0x000000100a077210 */ /* 0x008fce0007ffe007 */
.L_x_8:
[----:B------:R-:W-:Y:S05]  /*0920*/  BSYNC.RECONVERGENT B1 ;  /* 0x0000000000017941 */ /* 0x000fea0003800200 */
.L_x_7:
[----:B------:R-:W-:Y:S05]  /*0930*/  @!P1 BRA `(.L_x_1) ;  /* 0x0000000000289947 */ /* 0x000fea0003800000 */
[----:B------:R-:W1:Y:S01]  /*0940*/  LDC.64 R10, c[0x0][0x388] ;  /* 0x0000e200ff0a7b82 */ /* 0x000e620000000a00 */
[----:B0-----:R-:W-:Y:S01]  /*0950*/  LEA R3, R8, R5, 0x8 ;  /* 0x0000000508037211 */ /* 0x001fe200078e40ff */
[----:B------:R-:W-:-:S07]  /*0960*/  IMAD.MOV R0, RZ, RZ, -R4 ;  /* 0x000000ffff007224 */ /* 0x000fce00078e0a04 */
.L_x_9:
[----:B-1----:R-:W-:-:S06]  /*0970*/  IMAD.WIDE.U32 R4, R3, 0x4, R10 ;  /* 0x0000000403047825 */ /* 0x002fcc00078e000a */
[----:B------:R-:W2:Y:S01]  /*0980*/  LDG.E R4, desc[UR6][R4.64] ;  /* 0x0000000604047981 */ /* 0x000ea2000c1e1900 */
[----:B------:R-:W-:Y:S01]  /*0990*/  IADD3 R0, PT, PT, R0, 0x1, RZ ;  /* 0x0000000100007810 */ /* 0x000fe20007ffe0ff */
[----:B------:R-:W-:-:S03]  /*09a0*/  VIADD R3, R3, 0x10000 ;  /* 0x0001000003037836 */ /* 0x000fc60000000000 */
[----:B------:R-:W-:Y:S02]  /*09b0*/  ISETP.NE.AND P0, PT, R0, RZ, PT ;  /* 0x000000ff0000720c */ /* 0x000fe40003f05270 */
[----:B--2---:R-:W-:-:S11]  /*09c0*/  IADD3 R7, PT, PT, R4, R7, RZ ;  /* 0x0000000704077210 */ /* 0x004fd60007ffe0ff */
[----:B------:R-:W-:Y:S05]  /*09d0*/  @P0 BRA `(.L_x_9) ;  /* 0xfffffffc00e40947 */ /* 0x000fea000383ffff */
.L_x_1:
[----:B------:R-:W-:Y:S05]  /*09e0*/  BSYNC.RECONVERGENT B0 ;  /* 0x0000000000007941 */ /* 0x000fea0003800200 */
.L_x_0:
[----:B------:R-:W1:Y:S01]  /*09f0*/  S2UR UR5, SR_CgaCtaId ;  /* 0x00000000000579c3 */ /* 0x000e620000008800 */
[----:B------:R-:W-:Y:S01]  /*0a00*/  UMOV UR4, 0x400 ;  /* 0x0000040000047882 */ /* 0x000fe20000000000 */
[C---:B------:R-:W-:Y:S02]  /*0a10*/  ISETP.GT.U32.AND P1, PT, R2.reuse, 0x7f, PT ;  /* 0x0000007f0200780c */ /* 0x040fe40003f24070 */
[----:B------:R-:W-:Y:S01]  /*0a20*/  ISETP.GT.U32.AND P0, PT, R2, 0x3f, PT ;  /* 0x0000003f0200780c */ /* 0x000fe20003f04070 */
[----:B-1----:R-:W-:-:S06]  /*0a30*/  ULEA UR4, UR5, UR4, 0x18 ;  /* 0x0000000405047291 */ /* 0x002fcc000f8ec0ff */
[----:B------:R-:W-:-:S05]  /*0a40*/  LEA R0, R2, UR4, 0x2 ;  /* 0x0000000402007c11 */ /* 0x000fca000f8e10ff */
[----:B------:R-:W-:Y:S01]  /*0a50*/  STS [R0], R7 ;  /* 0x0000000700007388 */ /* 0x000fe20000000800 */
[----:B------:R-:W-:Y:S06]  /*0a60*/  BAR.SYNC.DEFER_BLOCKING 0x0 ;  /* 0x0000000000007b1d */ /* 0x000fec0000010000 */
[----:B------:R-:W-:Y:S04]  /*0a70*/  @!P1 LDS R3, [R0+0x200] ;  /* 0x0002000000039984 */ /* 0x000fe80000000800 */
[----:B------:R-:W1:Y:S02]  /*0a80*/  @!P1 LDS R4, [R0] ;  /* 0x0000000000049984 */ /* 0x000e640000000800 */
[----:B-1----:R-:W-:-:S05]  /*0a90*/  @!P1 IMAD.IADD R3, R3, 0x1, R4 ;  /* 0x0000000103039824 */ /* 0x002fca00078e0204 */
[----:B------:R-:W-:Y:S01]  /*0aa0*/  @!P1 STS [R0], R3 ;  /* 0x0000000300009388 */ /* 0x000fe20000000800 */
[----:B------:R-:W-:Y:S01]  /*0ab0*/  BAR.SYNC.DEFER_BLOCKING 0x0 ;  /* 0x0000000000007b1d */ /* 0x000fe20000010000 */
[----:B------:R-:W-:-:S05]  /*0ac0*/  ISETP.GT.U32.AND P1, PT, R2, 0x1f, PT ;  /* 0x0000001f0200780c */ /* 0x000fca0003f24070 */
[----:B------:R-:W-:Y:S04]  /*0ad0*/  @!P0 LDS R4, [R0+0x100] ;  /* 0x0001000000048984 */ /* 0x000fe80000000800 */
[----:B0-----:R-:W0:Y:S02]  /*0ae0*/  @!P0 LDS R5, [R0] ;  /* 0x0000000000058984 */ /* 0x001e240000000800 */
[----:B0-----:R-:W-:-:S05]  /*0af0*/  @!P0 IADD3 R5, PT, PT, R4, R5, RZ ;  /* 0x0000000504058210 */ /* 0x001fca0007ffe0ff */
[----:B------:R-:W-:Y:S01]  /*0b00*/  @!P0 STS [R0], R5 ;  /* 0x0000000500008388 */ /* 0x000fe20000000800 */
[----:B------:R-:W-:Y:S01]  /*0b10*/  BAR.SYNC.DEFER_BLOCKING 0x0 ;  /* 0x0000000000007b1d */ /* 0x000fe20000010000 */
[----:B------:R-:W-:-:S05]  /*0b20*/  ISETP.GT.U32.AND P0, PT, R2, 0xf, PT ;  /* 0x0000000f0200780c */ /* 0x000fca0003f04070 */
[----:B------:R-:W-:Y:S04]  /*0b30*/  @!P1 LDS R4, [R0+0x80] ;  /* 0x0000800000049984 */ /* 0x000fe80000000800 */
[----:B------:R-:W0:Y:S02]  /*0b40*/  @!P1 LDS R7, [R0] ;  /* 0x0000000000079984 */ /* 0x000e240000000800 */
[----:B0-----:R-:W-:-:S05]  /*0b50*/  @!P1 IMAD.IADD R7, R4, 0x1, R7 ;  /* 0x0000000104079824 */ /* 0x001fca00078e0207 */
[----:B------:R-:W-:Y:S01]  /*0b60*/  @!P1 STS [R0], R7 ;  /* 0x0000000700009388 */ /* 0x000fe20000000800 */
[----:B------:R-:W-:Y:S01]  /*0b70*/  BAR.SYNC.DEFER_BLOCKING 0x0 ;  /* 0x0000000000007b1d */ /* 0x000fe20000010000 */
[----:B------:R-:W-:-:S05]  /*0b80*/  ISETP.GT.U32.AND P1, PT, R2, 0x7, PT ;  /* 0x000000070200780c */ /* 0x000fca0003f24070 */
[----:B------:R-:W-:Y:S04]  /*0b90*/  @!P0 LDS R3, [R0+0x40] ;  /* 0x0000400000038984 */ /* 0x000fe80000000800 */
[----:B------:R-:W0:Y:S02]  /*0ba0*/  @!P0 LDS R4, [R0] ;  /* 0x0000000000048984 */ /* 0x000e240000000800 */
        /* <DEDUP_REMOVED lines=15> */
[----:B------:R-:W-:-:S05]  /*0ca0*/  ISETP.NE.AND P0, PT, R2, RZ, PT ;  /* 0x000000ff0200720c */ /* 0x000fca0003f05270 */
[----:B------:R-:W-:Y:S04]  /*0cb0*/  @!P1 LDS R3, [R0+0x8] ;  /* 0x0000080000039984 */ /* 0x000fe80000000800 */
[----:B------:R-:W0:Y:S02]  /*0cc0*/  @!P1 LDS R4, [R0] ;  /* 0x0000000000049984 */ /* 0x000e240000000800 */
[----:B0-----:R-:W-:-:S05]  /*0cd0*/  @!P1 IMAD.IADD R3, R3, 0x1, R4 ;  /* 0x0000000103039824 */ /* 0x001fca00078e0204 */
[----:B------:R0:W-:Y:S01]  /*0ce0*/  @!P1 STS [R0], R3 ;  /* 0x0000000300009388 */ /* 0x0001e20000000800 */
[----:B------:R-:W-:Y:S06]  /*0cf0*/  BAR.SYNC.DEFER_BLOCKING 0x0 ;  /* 0x0000000000007b1d */ /* 0x000fec0000010000 */
[----:B------:R-:W-:Y:S05]  /*0d00*/  @P0 EXIT ;  /* 0x000000000000094d */ /* 0x000fea0003800000 */
[----:B------:R-:W-:Y:S04]  /*0d10*/  LDS R2, [UR4+0x4] ;  /* 0x00000404ff027984 */ /* 0x000fe80008000800 */
[----:B0-----:R-:W0:Y:S01]  /*0d20*/  LDS R3, [R0] ;  /* 0x0000000000037984 */ /* 0x001e220000000800 */
[----:B------:R-:W1:Y:S01]  /*0d30*/  S2R R9, SR_CTAID.X ;  /* 0x0000000000097919 */ /* 0x000e620000002500 */
[----:B0-----:R-:W-:Y:S02]  /*0d40*/  IADD3 R5, PT, PT, R2, R3, RZ ;  /* 0x0000000302057210 */ /* 0x001fe40007ffe0ff */
[----:B------:R-:W1:Y:S03]  /*0d50*/  LDC.64 R2, c[0x0][0x380] ;  /* 0x0000e000ff027b82 */ /* 0x000e660000000a00 */
[----:B------:R-:W-:Y:S04]  /*0d60*/  STS [R0], R5 ;  /* 0x0000000500007388 */ /* 0x000fe80000000800 */
[----:B------:R-:W0:Y:S01]  /*0d70*/  LDS R7, [UR4] ;  /* 0x00000004ff077984 */ /* 0x000e220008000800 */
[----:B-1----:R-:W-:-:S05]  /*0d80*/  IMAD.WIDE.U32 R2, R9, 0x4, R2 ;  /* 0x0000000409027825 */ /* 0x002fca00078e0002 */
[----:B0-----:R-:W-:Y:S01]  /*0d90*/  STG.E desc[UR6][R2.64], R7 ;  /* 0x0000000702007986 */ /* 0x001fe2000c101906 */
[----:B------:R-:W-:Y:S05]  /*0da0*/  EXIT ;  /* 0x000000000000794d */ /* 0x000fea0003800000 */
.L_x_10:
[----:B------:R-:W-:-:S00]  /*0db0*/  BRA `(.L_x_10) ;  /* 0xfffffffc00fc7947 */ /* 0x000fc0000383ffff */
[----:B------:R-:W-:-:S00]  /*0dc0*/  NOP ;  /* 0x0000000000007918 */ /* 0x000fc00000000000 */
        /* <DEDUP_REMOVED lines=11> */
.L_x_18:


//--------------------- .text._Z23histogram256DSMEMKernelPjS_j --------------------------
	.section	.text._Z23histogram256DSMEMKernelPjS_j,"ax",@progbits
	.align	128
        .global         _Z23histogram256DSMEMKernelPjS_j
        .type           _Z23histogram256DSMEMKernelPjS_j,@function
        .size           _Z23histogram256DSMEMKernelPjS_j,(.L_x_19 - _Z23histogram256DSMEMKernelPjS_j)
        .other          _Z23histogram256DSMEMKernelPjS_j,@"STO_CUDA_ENTRY STV_DEFAULT"
_Z23histogram256DSMEMKernelPjS_j:
.text._Z23histogram256DSMEMKernelPjS_j:
[----:B------:R-:W-:Y:S01]  /*0000*/  LDC R1, c[0x0][0x37c] ;  /* 0x0000df00ff017b82 */ /* 0x000fe20000000800 */
[----:B------:R-:W0:Y:S07]  /*0010*/  S2R R18, SR_TID.X ;  /* 0x0000000000127919 */ /* 0x000e2e0000002100 */
[----:B------:R-:W0:Y:S01]  /*0020*/  S2UR UR5, SR_CTAID.X ;  /* 0x00000000000579c3 */ /* 0x000e220000002500 */
[----:B------:R-:W1:Y:S01]  /*0030*/  LDCU UR8, c[0x0][0x390] ;  /* 0x00007200ff0877ac */ /* 0x000e620008000800 */
[----:B------:R-:W-:Y:S01]  /*0040*/  MOV R3, 0x400 ;  /* 0x0000040000037802 */ /* 0x000fe20000000f00 */
[----:B------:R-:W2:Y:S01]  /*0050*/  S2R R4, SR_CgaCtaId ;  /* 0x0000000000047919 */ /* 0x000ea20000008800 */
[----:B------:R-:W-:Y:S01]  /*0060*/  BSSY.RECONVERGENT B0, `(.L_x_11) ;  /* 0x000002c000007945 */ /* 0x000fe20003800200 */
[----:B------:R-:W3:Y:S03]  /*0070*/  LDCU.64 UR6, c[0x0][0x358] ;  /* 0x00006b00ff0677ac */ /* 0x000ee60008000a00 */
[----:B------:R-:W0:Y:S02]  /*0080*/  LDC R9, c[0x0][0x360] ;  /* 0x0000d800ff097b82 */ /* 0x000e240000000800 */
[----:B0-----:R-:W-:Y:S01]  /*0090*/  IMAD R5, R9, UR5, R18 ;  /* 0x0000000509057c24 */ /* 0x001fe2000f8e0212 */
[----:B--2---:R-:W-:-:S04]  /*00a0*/  LEA R0, R4, R3, 0x18 ;  /* 0x0000000304007211 */ /* 0x004fc800078ec0ff */
[----:B-1----:R-:W-:Y:S01]  /*00b0*/  ISETP.GE.U32.AND P0, PT, R5, UR8, PT ;  /* 0x0000000805007c0c */ /* 0x002fe2000bf06070 */
[----:B------:R-:W-:-:S05]  /*00c0*/  IMAD R2, R18, 0x4, R0 ;  /* 0x0000000412027824 */ /* 0x000fca00078e0200 */
[----:B------:R0:W-:Y:S04]  /*00d0*/  STS [R2], RZ ;  /* 0x000000ff02007388 */ /* 0x0001e80000000800 */
[----:B------:R0:W-:Y:S04]  /*00e0*/  STS [R2+0x300], RZ ;  /* 0x000300ff02007388 */ /* 0x0001e80000000800 */
[----:B------:R0:W-:Y:S04]  /*00f0*/  STS [R2+0x600], RZ ;  /* 0x000600ff02007388 */ /* 0x0001e80000000800 */
[----:B------:R0:W-:Y:S04]  /*0100*/  STS [R2+0x900], RZ ;  /* 0x000900ff02007388 */ /* 0x0001e80000000800 */
[----:B------:R0:W-:Y:S04]  /*0110*/  STS [R2+0xc00], RZ ;  /* 0x000c00ff02007388 */ /* 0x0001e80000000800 */
[----:B------:R0:W-:Y:S04]  /*0120*/  STS [R2+0xf00], RZ ;  /* 0x000f00ff02007388 */ /* 0x0001e80000000800 */
[----:B------:R0:W-:Y:S04]  /*0130*/  STS [R2+0x1200], RZ ;  /* 0x001200ff02007388 */ /* 0x0001e80000000800 */
[----:B------:R0:W-:Y:S01]  /*0140*/  STS [R2+0x1500], RZ ;  /* 0x001500ff02007388 */ /* 0x0001e20000000800 */
[----:B------:R-:W-:Y:S06]  /*0150*/  BAR.SYNC.DEFER_BLOCKING 0x0 ;  /* 0x0000000000007b1d */ /* 0x000fec0000010000 */
[----:B---3--:R-:W-:Y:S05]  /*0160*/  @P0 BRA `(.L_x_12) ;  /* 0x00000000006c0947 */ /* 0x008fea0003800000 */
[----:B0-----:R-:W0:Y:S01]  /*0170*/  LDC.64 R2, c[0x0][0x388] ;  /* 0x0000e200ff027b82 */ /* 0x001e220000000a00 */
[----:B------:R-:W1:Y:S01]  /*0180*/  LDCU UR4, c[0x0][0x370] ;  /* 0x00006e00ff0477ac */ /* 0x000e620008000800 */
[----:B------:R-:W-:-:S05]  /*0190*/  IMAD.SHL.U32 R6, R18, 0x20, RZ ;  /* 0x0000002012067824 */ /* 0x000fca00078e00ff */
[----:B------:R-:W-:-:S05]  /*01a0*/  LOP3.LUT R7, R6, 0x7c00, RZ, 0xc0, !PT ;  /* 0x00007c0006077812 */ /* 0x000fca00078ec0ff */
[----:B------:R-:W-:Y:S02]  /*01b0*/  IMAD.IADD R13, R0, 0x1, R7 ;  /* 0x00000001000d7824 */ /* 0x000fe400078e0207 */
[----:B-1----:R-:W-:-:S07]  /*01c0*/  IMAD R8, R9, UR4, RZ ;  /* 0x0000000409087c24 */ /* 0x002fce000f8e02ff */
.L_x_13:
[----:B0-----:R-:W-:-:S06]  /*01d0*/  IMAD.WIDE.U32 R6, R5, 0x4, R2 ;  /* 0x0000000405067825 */ /* 0x001fcc00078e0002 */
[----:B------:R-:W2:Y:S01]  /*01e0*/  LDG.E R6, desc[UR6][R6.64] ;  /* 0x0000000606067981 */ /* 0x000ea2000c1e1900 */
[----:B------:R-:W-:-:S05]  /*01f0*/  IMAD.IADD R5, R8, 0x1, R5 ;  /* 0x0000000108057824 */ /* 0x000fca00078e0205 */
[----:B------:R-:W-:Y:S01]  /*0200*/  ISETP.GE.U32.AND P0, PT, R5, UR8, PT ;  /* 0x0000000805007c0c */ /* 0x000fe2000bf06070 */
[----:B-12---:R-:W-:Y:S01]  /*0210*/  IMAD.SHL.U32 R9, R6, 0x4, RZ ;  /* 0x0000000406097824 */ /* 0x006fe200078e00ff */
[--C-:B------:R-:W-:Y:S02]  /*0220*/  SHF.R.U32.HI R10, RZ, 0x6, R6.reuse ;  /* 0x00000006ff0a7819 */ /* 0x100fe40000011606 */
[--C-:B------:R-:W-:Y:S02]  /*0230*/  SHF.R.U32.HI R11, RZ, 0xe, R6.reuse ;  /* 0x0000000eff0b7819 */ /* 0x100fe40000011606 */
[----:B------:R-:W-:Y:S02]  /*0240*/  SHF.R.U32.HI R12, RZ, 0x16, R6 ;  /* 0x00000016ff0c7819 */ /* 0x000fe40000011606 */
[----:B------:R-:W-:Y:S02]  /*0250*/  LOP3.LUT R9, R9, 0x3fc, RZ, 0xc0, !PT ;  /* 0x000003fc09097812 */ /* 0x000fe400078ec0ff */
[----:B------:R-:W-:-:S02]  /*0260*/  LOP3.LUT R10, R10, 0x3fc, RZ, 0xc0, !PT ;  /* 0x000003fc0a0a7812 */ /* 0x000fc400078ec0ff */
[----:B------:R-:W-:Y:S01]  /*0270*/  LOP3.LUT R11, R11, 0x3fc, RZ, 0xc0, !PT ;  /* 0x000003fc0b0b7812 */ /* 0x000fe200078ec0ff */
[C---:B------:R-:W-:Y:S01]  /*0280*/  IMAD.IADD R9, R13.reuse, 0x1, R9 ;  /* 0x000000010d097824 */ /* 0x040fe200078e0209 */
[----:B------:R-:W-:Y:S01]  /*0290*/  LOP3.LUT R12, R12, 0x3fc, RZ, 0xc0, !PT ;  /* 0x000003fc0c0c7812 */ /* 0x000fe200078ec0ff */
[C---:B------:R-:W-:Y:S02]  /*02a0*/  IMAD.IADD R10, R13.reuse, 0x1, R10 ;  /* 0x000000010d0a7824 */ /* 0x040fe400078e020a */
[C---:B------:R-:W-:Y:S01]  /*02b0*/  IMAD.IADD R11, R13.reuse, 0x1, R11 ;  /* 0x000000010d0b7824 */ /* 0x040fe200078e020b */
[----:B------:R1:W-:Y:S01]  /*02c0*/  ATOMS.POPC.INC.32 RZ, [R9+URZ] ;  /* 0x0000000009ff7f8c */ /* 0x0003e2000d8000ff */
[----:B------:R-:W-:-:S03]  /*02d0*/  IMAD.IADD R12, R13, 0x1, R12 ;  /* 0x000000010d0c7824 */ /* 0x000fc600078e020c */
[----:B------:R1:W-:Y:S04]  /*02e0*/  ATOMS.POPC.INC.32 RZ, [R10+URZ] ;  /* 0x000000000aff7f8c */ /* 0x0003e8000d8000ff */
[----:B------:R1:W-:Y:S04]  /*02f0*/  ATOMS.POPC.INC.32 RZ, [R11+URZ] ;  /* 0x000000000bff7f8c */ /* 0x0003e8000d8000ff */
[----:B------:R1:W-:Y:S01]  /*0300*/  ATOMS.POPC.INC.32 RZ, [R12+URZ] ;  /* 0x000000000cff7f8c */ /* 0x0003e2000d8000ff */
[----:B------:R-:W-:Y:S05]  /*0310*/  @!P0 BRA `(.L_x_13) ;  /* 0xfffffffc00ac8947 */ /* 0x000fea000383ffff */
.L_x_12:
[----:B------:R-:W-:Y:S05]  /*0320*/  BSYNC.RECONVERGENT B0 ;  /* 0x0000000000007941 */ /* 0x000fea0003800200 */
.L_x_11:
[----:B------:R-:W-:Y:S01]  /*0330*/  BAR.SYNC.DEFER_BLOCKING 0x0 ;  /* 0x0000000000007b1d */ /* 0x000fe20000010000 */
[----:B------:R-:W-:-:S13]  /*0340*/  ISETP.NE.AND P0, PT, R4, RZ, PT ;  /* 0x000000ff0400720c */ /* 0x000fda0003f05270 */
[----:B------:R-:W-:Y:S05]  /*0350*/  @P0 BRA `(.L_x_14) ;  /* 0x00000008002c0947 */ /* 0x000fea0003800000 */
[----:B------:R-:W-:Y:S01]  /*0360*/  ISETP.GT.U32.AND P0, PT, R18, 0xff, PT ;  /* 0x000000ff1200780c */ /* 0x000fe20003f04070 */
[----:B------:R-:W-:Y:S06]  /*0370*/  MEMBAR.ALL.GPU ;  /* 0x0000000000007992 */ /* 0x000fec000000a000 */
[----:B------:R-:W-:-:S00]  /*0380*/  ERRBAR ;  /* 0x00000000000079ab */ /* 0x000fc00000000000 */
[----:B------:R-:W-:Y:S08]  /*0390*/  CGAERRBAR ;  /* 0x00000000000075ab */ /* 0x000ff00000000000 */
[----:B------:R-:W-:Y:S01]  /*03a0*/  UCGABAR_ARV ;  /* 0x00000000000079c7 */ /* 0x000fe20008000000 */
[----:B------:R-:W-:Y:S05]  /*03b0*/  BSSY.RECONVERGENT B0, `(.L_x_14) ;  /* 0x0000085000007945 */ /* 0x000fea0003800200 */
[----:B------:R-:W-:Y:S01]  /*03c0*/  UCGABAR_WAIT ;  /* 0x0000000000007dc7 */ /* 0x000fe20008000000 */
[----:B------:R-:W-:Y:S01]  /*03d0*/  CCTL.IVALL ;  /* 0x00000000ff00798f */ /* 0x000fe20002000000 */
[----:B------:R-:W-:Y:S05]  /*03e0*/  @P0 BRA `(.L_x_15) ;  /* 0x0000000800040947 */ /* 0x000fea0003800000 */
[----:B------:R-:W2:Y:S01]  /*03f0*/  S2R R5, SR_SWINHI ;  /* 0x0000000000057919 */ /* 0x000ea20000002f00 */
[----:B0-----:R-:W-:Y:S01]  /*0400*/  IMAD.WIDE.U32 R2, R18, 0x4, RZ ;  /* 0x0000000412027825 */ /* 0x001fe200078e00ff */
[----:B------:R-:W-:-:S03]  /*0410*/  USHF.L.U32 UR4, UR5, 0x5, URZ ;  /* 0x0000000505047899 */ /* 0x000fc600080006ff */
[----:B------:R-:W-:Y:S01]  /*0420*/  IMAD.MOV.U32 R7, RZ, RZ, 0x1 ;  /* 0x00000001ff077424 */ /* 0x000fe200078e00ff */
[----:B------:R-:W-:Y:S01]  /*0430*/  ULOP3.LUT UR4, UR4, 0xffffff00, URZ, 0xc0, !UPT ;  /* 0xffffff0004047892 */ /* 0x000fe2000f8ec0ff */
[----:B-1----:R-:W-:Y:S02]  /*0440*/  IMAD.MOV.U32 R9, RZ, RZ, 0x2 ;  /* 0x00000002ff097424 */ /* 0x002fe400078e00ff */
[----:B------:R-:W-:Y:S02]  /*0450*/  IMAD.MOV.U32 R11, RZ, RZ, 0x3 ;  /* 0x00000003ff0b7424 */ /* 0x000fe400078e00ff */
[----:B------:R-:W-:Y:S02]  /*0460*/  IMAD.MOV.U32 R13, RZ, RZ, 0x4 ;  /* 0x00000004ff0d7424 */ /* 0x000fe400078e00ff */
[----:B------:R-:W-:Y:S02]  /*0470*/  IMAD.MOV.U32 R19, RZ, RZ, R3 ;  /* 0x000000ffff137224 */ /* 0x000fe400078e0003 */
[----:B------:R-:W-:-:S02]  /*0480*/  IMAD.MOV.U32 R15, RZ, RZ, 0x5 ;  /* 0x00000005ff0f7424 */ /* 0x000fc400078e00ff */
[----:B------:R-:W-:Y:S02]  /*0490*/  IMAD.MOV.U32 R3, RZ, RZ, 0x7 ;  /* 0x00000007ff037424 */ /* 0x000fe400078e00ff */
[----:B------:R-:W-:Y:S02]  /*04a0*/  IMAD.MOV.U32 R23, RZ, RZ, 0x6 ;  /* 0x00000006ff177424 */ /* 0x000fe400078e00ff */
[----:B------:R-:W-:Y:S01]  /*04b0*/  IMAD.MOV.U32 R21, RZ, RZ, R2 ;  /* 0x000000ffff157224 */ /* 0x000fe200078e0002 */
[----:B------:R-:W-:Y:S02]  /*04c0*/  MOV R16, R0 ;  /* 0x0000000000107202 */ /* 0x000fe40000000f00 */
[----:B--2---:R-:W-:Y:S01]  /*04d0*/  MOV R17, R5 ;  /* 0x0000000500117202 */ /* 0x004fe20000000f00 */
[----:B------:R-:W-:Y:S01]  /*04e0*/  VIADD R0, R18, UR4 ;  /* 0x0000000412007c36 */ /* 0x000fe20008000000 */
[----:B------:R-:W-:Y:S02]  /*04f0*/  PRMT R4, R7, 0x654, R16 ;  /* 0x0000065407047816 */ /* 0x000fe40000000010 */
[----:B------:R-:W-:-:S02]  /*0500*/  MOV R5, R17 ;  /* 0x0000001100057202 */ /* 0x000fc40000000f00 */
[--C-:B------:R-:W-:Y:S02]  /*0510*/  PRMT R6, R9, 0x654, R16.reuse ;  /* 0x0000065409067816 */ /* 0x100fe40000000010 */
[-C--:B------:R-:W-:Y:S02]  /*0520*/  MOV R7, R17.reuse ;  /* 0x0000001100077202 */ /* 0x080fe40000000f00 */
[--C-:B------:R-:W-:Y:S02]  /*0530*/  PRMT R8, R11, 0x654, R16.reuse ;  /* 0x000006540b087816 */ /* 0x100fe40000000010 */
[-C--:B------:R-:W-:Y:S02]  /*0540*/  MOV R9, R17.reuse ;  /* 0x0000001100097202 */ /* 0x080fe40000000f00 */
        /* <DEDUP_REMOVED lines=8> */
[----:B------:R-:W-:Y:S02]  /*05d0*/  PRMT R16, RZ, 0x654, R16 ;  /* 0x00000654ff107816 */ /* 0x000fe40000000010 */
[----:B------:R-:W-:-:S07]  /*05e0*/  MOV R17, R17 ;  /* 0x0000001100117202 */ /* 0x000fce0000000f00 */
.L_x_16:
[----:B------:R-:W-:-:S05]  /*05f0*/  IADD3 R22, P0, PT, R16, R21, RZ ;  /* 0x0000001510167210 */ /* 0x000fca0007f1e0ff */
[----:B------:R-:W-:-:S05]  /*0600*/  IMAD.X R23, R17, 0x1, R19, P0 ;  /* 0x0000000111177824 */ /* 0x000fca00000e0613 */
[----:B--2---:R-:W2:Y:S04]  /*0610*/  LD.E R24, desc[UR6][R22.64] ;  /* 0x0000000616187980 */ /* 0x004ea8000c101900 */
[----:B------:R-:W2:Y:S04]  /*0620*/  LD.E R27, desc[UR6][R22.64+0x400] ;  /* 0x00040006161b7980 */ /* 0x000ea8000c101900 */
[----:B------:R-:W2:Y:S04]  /*0630*/  LD.E R26, desc[UR6][R22.64+0x800] ;  /* 0x00080006161a7980 */ /* 0x000ea8000c101900 */
[----:B------:R-:W3:Y:S04]  /*0640*/  LD.E R25, desc[UR6][R22.64+0xc00] ;  /* 0x000c000616197980 */ /* 0x000ee8000c101900 */
[----:B------:R-:W3:Y:S01]  /*0650*/  LD.E R20, desc[UR6][R22.64+0x1000] ;  /* 0x0010000616147980 */ /* 0x000ee2000c101900 */
[----:B--2---:R-:W-:-:S02]  /*0660*/  IADD3 R26, PT, PT, R26, R27, R24 ;  /* 0x0000001b1a1a7210 */ /* 0x004fc40007ffe018 */
[----:B------:R-:W-:Y:S01]  /*0670*/  IADD3 R24, P0, PT, R4, R21, RZ ;  /* 0x0000001504187210 */ /* 0x000fe20007f1e0ff */
[----:B------:R-:W2:Y:S01]  /*0680*/  LD.E R27, desc[UR6][R22.64+0x1400] ;  /* 0x00140006161b7980 */ /* 0x000ea2000c101900 */
[----:B---3--:R-:W-:-:S03]  /*0690*/  IADD3 R20, PT, PT, R20, R25, R26 ;  /* 0x0000001914147210 */ /* 0x008fc60007ffe01a */
[----:B------:R-:W-:-:S05]  /*06a0*/  IMAD.X R25, R5, 0x1, R19, P0 ;  /* 0x0000000105197824 */ /* 0x000fca00000e0613 */
[----:B------:R-:W2:Y:S04]  /*06b0*/  LD.E R26, desc[UR6][R24.64] ;  /* 0x00000006181a7980 */ /* 0x000ea8000c101900 */
[----:B------:R-:W3:Y:S04]  /*06c0*/  LD.E R29, desc[UR6][R24.64+0x400] ;  /* 0x00040006181d7980 */ /* 0x000ee8000c101900 */
[----:B------:R-:W3:Y:S04]  /*06d0*/  LD.E R28, desc[UR6][R24.64+0x800] ;  /* 0x00080006181c7980 */ /* 0x000ee8000c101900 */
[----:B------:R-:W4:Y:S01]  /*06e0*/  LD.E R23, desc[UR6][R24.64+0x1400] ;  /* 0x0014000618177980 */ /* 0x000f22000c101900 */
[----:B--2---:R-:W-:-:S02]  /*06f0*/  IADD3 R20, PT, PT, R26, R27, R20 ;  /* 0x0000001b1a147210 */ /* 0x004fc40007ffe014 */
[----:B------:R-:W-:-:S05]  /*0700*/  IADD3 R26, P0, PT, R6, R21, RZ ;  /* 0x00000015061a7210 */ /* 0x000fca0007f1e0ff */
[----:B------:R-:W-:Y:S01]  /*0710*/  IMAD.X R27, R7, 0x1, R19, P0 ;  /* 0x00000001071b7824 */ /* 0x000fe200000e0613 */
[----:B---3--:R-:W-:Y:S02]  /*0720*/  IADD3 R20, PT, PT, R28, R29, R20 ;  /* 0x0000001d1c147210 */ /* 0x008fe40007ffe014 */
[----:B------:R-:W2:Y:S04]  /*0730*/  LD.E R29, desc[UR6][R24.64+0xc00] ;  /* 0x000c0006181d7980 */ /* 0x000ea8000c101900 */
[----:B------:R-:W2:Y:S04]  /*0740*/  LD.E R28, desc[UR6][R24.64+0x1000] ;  /* 0x00100006181c7980 */ /* 0x000ea8000c101900 */
[----:B------:R-:W4:Y:S04]  /*0750*/  LD.E R22, desc[UR6][R26.64] ;  /* 0x000000061a167980 */ /* 0x000f28000c101900 */
[----:B------:R-:W3:Y:S01]  /*0760*/  LD.E R25, desc[UR6][R26.64+0x1400] ;  /* 0x001400061a197980 */ /* 0x000ee2000c101900 */
[----:B--2---:R-:W-:-:S03]  /*0770*/  IADD3 R20, PT, PT, R28, R29, R20 ;  /* 0x0000001d1c147210 */ /* 0x004fc60007ffe014 */
[----:B------:R-:W2:Y:S04]  /*0780*/  LD.E R29, desc[UR6][R26.64+0x400] ;  /* 0x000400061a1d7980 */ /* 0x000ea8000c101900 */
[----:B------:R-:W2:Y:S01]  /*0790*/  LD.E R28, desc[UR6][R26.64+0x800] ;  /* 0x000800061a1c7980 */ /* 0x000ea2000c101900 */
[----:B----4-:R-:W-:-:S03]  /*07a0*/  IADD3 R22, PT, PT, R22, R23, R20 ;  /* 0x0000001716167210 */ /* 0x010fc60007ffe014 */
[----:B------:R-:W4:Y:S04]  /*07b0*/  LD.E R23, desc[UR6][R26.64+0xc00] ;  /* 0x000c00061a177980 */ /* 0x000f28000c101900 */
[----:B------:R-:W4:Y:S01]  /*07c0*/  LD.E R20, desc[UR6][R26.64+0x1000] ;  /* 0x001000061a147980 */ /* 0x000f22000c101900 */
[----:B--2---:R-:W-:Y:S02]  /*07d0*/  IADD3 R28, PT, PT, R28, R29, R22 ;  /* 0x0000001d1c1c7210 */ /* 0x004fe40007ffe016 */
[----:B------:R-:W-:Y:S02]  /*07e0*/  IADD3 R22, P0, PT, R8, R21, RZ ;  /* 0x0000001508167210 */ /* 0x000fe40007f1e0ff */
[----:B----4-:R-:W-:-:S03]  /*07f0*/  IADD3 R20, PT, PT, R20, R23, R28 ;  /* 0x0000001714147210 */ /* 0x010fc60007ffe01c */
[----:B------:R-:W-:-:S05]  /*0800*/  IMAD.X R23, R9, 0x1, R19, P0 ;  /* 0x0000000109177824 */ /* 0x000fca00000e0613 */
[----:B------:R-:W3:Y:S04]  /*0810*/  LD.E R24, desc[UR6][R22.64] ;  /* 0x0000000616187980 */ /* 0x000ee8000c101900 */
[----:B------:R-:W2:Y:S04]  /*0820*/  LD.E R29, desc[UR6][R22.64+0x400] ;  /* 0x00040006161d7980 */ /* 0x000ea8000c101900 */
[----:B------:R-:W2:Y:S04]  /*0830*/  LD.E R28, desc[UR6][R22.64+0x800] ;  /* 0x00080006161c7980 */ /* 0x000ea8000c101900 */
[----:B------:R-:W4:Y:S01]  /*0840*/  LD.E R27, desc[UR6][R22.64+0x1400] ;  /* 0x00140006161b7980 */ /* 0x000f22000c101900 */
[----:B---3--:R-:W-:-:S02]  /*0850*/  IADD3 R20, PT, PT, R24, R25, R20 ;  /* 0x0000001918147210 */ /* 0x008fc40007ffe014 */
[----:B------:R-:W-:-:S05]  /*0860*/  IADD3 R24, P0, PT, R10, R21, RZ ;  /* 0x000000150a187210 */ /* 0x000fca0007f1e0ff */
[----:B------:R-:W-:Y:S01]  /*0870*/  IMAD.X R25, R11, 0x1, R19, P0 ;  /* 0x000000010b197824 */ /* 0x000fe200000e0613 */
[----:B--2---:R-:W-:Y:S02]  /*0880*/  IADD3 R20, PT, PT, R28, R29, R20 ;  /* 0x0000001d1c147210 */ /* 0x004fe40007ffe014 */
[----:B------:R-:W2:Y:S04]  /*0890*/  LD.E R29, desc[UR6][R22.64+0xc00] ;  /* 0x000c0006161d7980 */ /* 0x000ea8000c101900 */
[----:B------:R-:W2:Y:S04]  /*08a0*/  LD.E R28, desc[UR6][R22.64+0x1000] ;  /* 0x00100006161c7980 */ /* 0x000ea8000c101900 */
[----:B------:R-:W4:Y:S01]  /*08b0*/  LD.E R26, desc[UR6][R24.64] ;  /* 0x00000006181a7980 */ /* 0x000f22000c101900 */
[----:B--2---:R-:W-:-:S03]  /*08c0*/  IADD3 R20, PT, PT, R28, R29, R20 ;  /* 0x0000001d1c147210 */ /* 0x004fc60007ffe014 */
[----:B------:R-:W2:Y:S04]  /*08d0*/  LD.E R29, desc[UR6][R24.64+0x400] ;  /* 0x00040006181d7980 */ /* 0x000ea8000c101900 */
[----:B------:R-:W2:Y:S01]  /*08e0*/  LD.E R28, desc[UR6][R24.64+0x800] ;  /* 0x00080006181c7980 */ /* 0x000ea2000c101900 */
[----:B----4-:R-:W-:-:S03]  /*08f0*/  IADD3 R26, PT, PT, R26, R27, R20 ;  /* 0x0000001b1a1a7210 */ /* 0x010fc60007ffe014 */
[----:B------:R-:W3:Y:S04]  /*0900*/  LD.E R27, desc[UR6][R24.64+0xc00] ;  /* 0x000c0006181b7980 */ /* 0x000ee8000c101900 */
[----:B------:R-:W3:Y:S01]  /*0910*/  LD.E R20, desc[UR6][R24.64+0x1000] ;  /* 0x0010000618147980 */ /* 0x000ee2000c101900 */
[----:B------:R-:W-:-:S05]  /*0920*/  IADD3 R22, P0, PT, R12, R21, RZ ;  /* 0x000000150c167210 */ /* 0x000fca0007f1e0ff */
[----:B------:R-:W-:Y:S01]  /*0930*/  IMAD.X R23, R13, 0x1, R19, P0 ;  /* 0x000000010d177824 */ /* 0x000fe200000e0613 */
[----:B--2---:R-:W-:-:S04]  /*0940*/  IADD3 R26, PT, PT, R28, R29, R26 ;  /* 0x0000001d1c1a7210 */ /* 0x004fc80007ffe01a */
[----:B------:R-:W2:Y:S04]  /*0950*/  LD.E R29, desc[UR6][R22.64+0x400] ;  /* 0x00040006161d7980 */ /* 0x000ea8000c101900 */
[----:B------:R-:W2:Y:S01]  /*0960*/  LD.E R28, desc[UR6][R22.64+0x800] ;  /* 0x00080006161c7980 */ /* 0x000ea2000c101900 */
[----:B---3--:R-:W-:-:S03]  /*0970*/  IADD3 R20, PT, PT, R20, R27, R26 ;  /* 0x0000001b14147210 */ /* 0x008fc60007ffe01a */
[----:B------:R-:W3:Y:S04]  /*0980*/  LD.E R27, desc[UR6][R24.64+0x1400] ;  /* 0x00140006181b7980 */ /* 0x000ee8000c101900 */
[----:B------:R-:W3:Y:S04]  /*0990*/  LD.E R26, desc[UR6][R22.64] ;  /* 0x00000006161a7980 */ /* 0x000ee8000c101900 */
[----:B------:R-:W4:Y:S01]  /*09a0*/  LD.E R25, desc[UR6][R22.64+0x1400] ;  /* 0x0014000616197980 */ /* 0x000f22000c101900 */
[----:B---3--:R-:W-:Y:S02]  /*09b0*/  IADD3 R20, PT, PT, R26, R27, R20 ;  /* 0x0000001b1a147210 */ /* 0x008fe40007ffe014 */
[----:B------:R-:W-:-:S02]  /*09c0*/  IADD3 R26, P0, PT, R14, R21, RZ ;  /* 0x000000150e1a7210 */ /* 0x000fc40007f1e0ff */
[----:B--2---:R-:W-:Y:S02]  /*09d0*/  IADD3 R20, PT, PT, R28, R29, R20 ;  /* 0x0000001d1c147210 */ /* 0x004fe40007ffe014 */
[----:B------:R-:W2:Y:S01]  /*09e0*/  LD.E R29, desc[UR6][R22.64+0xc00] ;  /* 0x000c0006161d7980 */ /* 0x000ea2000c101900 */
[----:B------:R-:W-:-:S03]  /*09f0*/  IMAD.X R27, R15, 0x1, R19, P0 ;  /* 0x000000010f1b7824 */ /* 0x000fc600000e0613 */
        /* <DEDUP_REMOVED lines=18> */
[----:B------:R-:W0:Y:S02]  /*0b20*/  LDC.64 R24, c[0x0][0x380] ;  /* 0x0000e000ff187b82 */ /* 0x000e240000000a00 */
[----:B--2---:R-:W-:-:S02]  /*0b30*/  IADD3 R20, PT, PT, R28, R29, R20 ;  /* 0x0000001d1c147210 */ /* 0x004fc40007ffe014 */
[----:B------:R-:W2:Y:S04]  /*0b40*/  LD.E R29, desc[UR6][R22.64+0xc00] ;  /* 0x000c0006161d7980 */ /* 0x000ea8000c101900 */
[----:B------:R-:W2:Y:S01]  /*0b50*/  LD.E R28, desc[UR6][R22.64+0x1000] ;  /* 0x00100006161c7980 */ /* 0x000ea2000c101900 */
[C---:B------:R-:W-:Y:S02]  /*0b60*/  ISETP.GE.U32.AND P0, PT, R18.reuse, 0x40, PT ;  /* 0x000000401200780c */ /* 0x040fe40003f06070 */
[----:B------:R-:W-:Y:S01]  /*0b70*/  IADD3 R21, P1, PT, R21, 0x300, RZ ;  /* 0x0000030015157810 */ /* 0x000fe20007f3e0ff */
[----:B------:R-:W-:-:S04]  /*0b80*/  VIADD R18, R18, 0xc0 ;  /* 0x000000c012127836 */ /* 0x000fc80000000000 */
[----:B------:R-:W-:Y:S02]  /*0b90*/  IMAD.X R19, RZ, RZ, R19, P1 ;  /* 0x000000ffff137224 */ /* 0x000fe400008e0613 */
[----:B0-----:R-:W-:-:S04]  /*0ba0*/  IMAD.WIDE.U32 R24, R0, 0x4, R24 ;  /* 0x0000000400187825 */ /* 0x001fc800078e0018 */
[----:B------:R-:W-:Y:S01]  /*0bb0*/  VIADD R0, R0, 0xc0 ;  /* 0x000000c000007836 */ /* 0x000fe20000000000 */
[----:B--2---:R-:W-:-:S05]  /*0bc0*/  IADD3 R20, PT, PT, R28, R29, R20 ;  /* 0x0000001d1c147210 */ /* 0x004fca0007ffe014 */
[----:B----4-:R-:W-:-:S05]  /*0bd0*/  IMAD.IADD R27, R20, 0x1, R27 ;  /* 0x00000001141b7824 */ /* 0x010fca00078e021b */
[----:B------:R2:W-:Y:S01]  /*0be0*/  REDG.E.ADD.STRONG.GPU desc[UR6][R24.64], R27 ;  /* 0x0000001b1800798e */ /* 0x0005e2000c12e106 */
[----:B------:R-:W-:Y:S05]  /*0bf0*/  @!P0 BRA `(.L_x_16) ;  /* 0xfffffff8007c8947 */ /* 0x000fea000383ffff */
.L_x_15:
[----:B------:R-:W-:Y:S05]  /*0c00*/  BSYNC.RECONVERGENT B0 ;  /* 0x0000000000007941 */ /* 0x000fea0003800200 */
.L_x_14:
[----:B------:R-:W-:Y:S06]  /*0c10*/  MEMBAR.ALL.GPU ;  /* 0x0000000000007992 */ /* 0x000fec000000a000 */
[----:B------:R-:W-:-:S00]  /*0c20*/  ERRBAR ;  /* 0x00000000000079ab */ /* 0x000fc00000000000 */
[----:B------:R-:W-:Y:S08]  /*0c30*/  CGAERRBAR ;  /* 0x00000000000075ab */ /* 0x000ff00000000000 */
[----:B------:R-:W-:Y:S06]  /*0c40*/  UCGABAR_ARV ;  /* 0x00000000000079c7 */ /* 0x000fec0008000000 */
[----:B------:R-:W-:Y:S01]  /*0c50*/  UCGABAR_WAIT ;  /* 0x0000000000007dc7 */ /* 0x000fe20008000000 */
[----:B------:R-:W-:Y:S01]  /*0c60*/  CCTL.IVALL ;  /* 0x00000000ff00798f */ /* 0x000fe20002000000 */
[----:B------:R-:W-:Y:S05]  /*0c70*/  EXIT ;  /* 0x000000000000794d */ /* 0x000fea0003800000 */
.L_x_17:
        /* <DEDUP_REMOVED lines=16> */
.L_x_19:


//--------------------- .nv.shared._Z23mergeHistogram256KernelPjS_j --------------------------
	.section	.nv.shared._Z23mergeHistogram256KernelPjS_j,"aw",@nobits
	.sectionflags	@""
	.align	4
.nv.shared._Z23mergeHistogram256KernelPjS_j:
	.zero		2048


//--------------------- .nv.shared.reserved.0     --------------------------
	.section	.nv.shared.reserved.0,"aw",@nobits
	.weak		__nv_reservedSMEM_offset_0_alias
	.size		__nv_reservedSMEM_offset_0_alias, 0, 64
	.other		__nv_reservedSMEM_offset_0_alias,@"STO_CUDA_RESERVED_SHARED STV_DEFAULT"
__nv_reservedSMEM_offset_0_alias:
	.zero		0
	.zero		64


//--------------------- .nv.shared._Z23histogram256DSMEMKernelPjS_j --------------------------
	.section	.nv.shared._Z23histogram256DSMEMKernelPjS_j,"aw",@nobits
	.sectionflags	@""
	.align	4
.nv.shared._Z23histogram256DSMEMKernelPjS_j:
	.zero		7168


//--------------------- .nv.constant0._Z23mergeHistogram256KernelPjS_j --------------------------
	.section	.nv.constant0._Z23mergeHistogram256KernelPjS_j,"a",@progbits
	.sectionflags	@""
	.align	4
.nv.constant0._Z23mergeHistogram256KernelPjS_j:
	.zero		916


//--------------------- .nv.constant0._Z23histogram256DSMEMKernelPjS_j --------------------------
	.section	.nv.constant0._Z23histogram256DSMEMKernelPjS_j,"a",@progbits
	.sectionflags	@""
	.align	4
.nv.constant0._Z23histogram256DSMEMKernelPjS_j:
	.zero		916


//--------------------- SYMBOLS --------------------------

	.type		.nv.reservedSmem.offset0,@object
	.size		.nv.reservedSmem.offset0,0x4
	.type		.nv.reservedSmem.cap,@object
	.size		.nv.reservedSmem.cap,0x4
